// auto-generated by cutlass_sweep.conv — config: {"arch": "sm_90", "cluster_m": 2, "cluster_n": 1, "conv_kind": "dgrad", "dtype": "fp16", "ndim": 3, "tile_k": 32, "tile_m": 128, "tile_n": 128}
#include "cutlass/cutlass.h"
#include "cute/tensor.hpp"
#include "cutlass/kernel_hardware_info.hpp"
#include "cutlass/conv/convolution.h"
#include "cutlass/conv/dispatch_policy.hpp"
#include "cutlass/conv/collective/collective_builder.hpp"
#include "cutlass/conv/kernel/conv_universal.hpp"
#include "cutlass/conv/device/conv_universal_adapter.hpp"
#include "cutlass/epilogue/collective/collective_builder.hpp"

using namespace cute;
using Elem = cutlass::half_t;
using Acc  = float;
using LayoutAB = cutlass::layout::TensorNDHWC;
using LayoutC  = cutlass::layout::TensorNDHWC;
constexpr auto ConvOp = cutlass::conv::Operator::kDgrad;
using TileShape    = Shape<_128, _128, Shape<_32>>;
using ClusterShape = Shape<_2, _1, _1>;

using CollectiveEpilogue = typename cutlass::epilogue::collective::CollectiveBuilder<
    cutlass::arch::Sm90, cutlass::arch::OpClassTensorOp,
    TileShape, ClusterShape,
    cutlass::epilogue::collective::EpilogueTileAuto,
    Acc, Acc,
    Elem, LayoutC, 128 / cutlass::sizeof_bits<Elem>::value,
    Elem, LayoutC, 128 / cutlass::sizeof_bits<Elem>::value,
    cutlass::epilogue::collective::EpilogueScheduleAuto
  >::CollectiveOp;

using CollectiveMainloop = typename cutlass::conv::collective::CollectiveBuilder<
    cutlass::arch::Sm90, cutlass::arch::OpClassTensorOp, ConvOp,
    Elem, LayoutAB, 128 / cutlass::sizeof_bits<Elem>::value,
    Elem, LayoutAB, 128 / cutlass::sizeof_bits<Elem>::value,
    Acc,
    TileShape, ClusterShape,
    cutlass::conv::collective::StageCountAutoCarveout<
        static_cast<int>(sizeof(typename CollectiveEpilogue::SharedStorage))>,
    cutlass::conv::collective::KernelScheduleAuto
  >::CollectiveOp;

using ProblemShape = cutlass::conv::ConvProblemShape<
    ConvOp, CollectiveMainloop::DispatchPolicy::NumSpatialDimensions>;
using ConvKernel = cutlass::conv::kernel::ConvUniversal<
    ProblemShape, CollectiveMainloop, CollectiveEpilogue>;
using Conv = cutlass::conv::device::ConvUniversalAdapter<ConvKernel>;

auto* _anchor = &cutlass::device_kernel<ConvKernel>;


// ===== COMPILED SASS (sm_90a) =====

	.target	sm_90a

	.elftype	@"ET_EXEC"


//--------------------- .note.nv.tkinfo           --------------------------
	.section	.note.nv.tkinfo,"",@"SHT_NOTE"
	.sectionflags	@"SHF_NOTE_NV_TKINFO"
	.tkinfo
        /*0018*/ 	.word	0x00000002
        /*0030*/ 	.string	""
        /*0030*/ 	.string	"ptxas"
        /*0030*/ 	.string	"Cuda compilation tools, release 13.0, V13.0.88"
        /*0030*/ 	.string	"Build cuda_13.0.r13.0/compiler.36424714_0"
        /*0030*/ 	.string	"-arch sm_90a -m 64 "



//--------------------- .note.nv.cuinfo           --------------------------
	.section	.note.nv.cuinfo,"",@"SHT_NOTE"
	.sectionflags	@"SHF_NOTE_NV_CUINFO"
        /*0018*/ 	.short	0x0002
        /*001a*/ 	.short	0x005a
        /*001c*/ 	.short	0x0082
	.zero		2


//--------------------- .nv.info                  --------------------------
	.section	.nv.info,"",@"SHT_CUDA_INFO"
	.align	4


	//----- nvinfo : EIATTR_REGCOUNT
	.align		4
        /*0000*/ 	.byte	0x04, 0x2f
        /*0002*/ 	.short	(.L_12 - .L_11)
	.align		4
.L_11:
        /*0004*/ 	.word	index@(_ZN7cutlass13device_kernelINS_4conv6kernel13ConvUniversalINS1_16ConvProblemShapeILNS1_8OperatorE1ELi3EEENS1_10collective14CollectiveConvINS1_46MainloopSm90TmaGmmaWarpSpecializedImplicitGemmILS5_1ELi14ELi3EN4cute5tupleIJNSA_1CILi2EEENSC_ILi1EEESE_EEENS1_36KernelImplicitTmaWarpSpecializedSm90ELi1EEENSB_IJNSC_ILi128EEESI_NSB_IJNSC_ILi32EEEEEEEEENS_6half_tESM_NSA_8TiledMMAINSA_8MMA_AtomIJNSA_4SM904GMMA26MMA_64x128x16_F32F16F16_SSILNSQ_5MajorE0ELSS_1ELNSQ_7ScaleInE1ELST_1EEEEEENSA_6LayoutINSB_IJSE_SE_SE_EEENSB_IJNSC_ILi0EEESY_SY_EEEEENSB_IJNSA_10UnderscoreES11_S11_EEEEENS7_6detail26Sm90ImplicitGemmTileTraitsINSA_20SM90_TMA_LOAD_IM2COLENSA_14ComposedLayoutINSA_7SwizzleILi2ELi4ELi3EEENSA_18smem_ptr_flag_bitsILi16EEENSW_INSB_IJNSB_IJNSC_ILi8EEENSC_ILi16EEEEEENSB_IJSJ_SE_EEENSB_IJSE_NSC_ILi14EEEEEEEEENSB_IJNSB_IJSJ_NSC_ILi256EEEEEENSB_IJSE_SY_EEENSB_IJSY_NSC_ILi4096EEEEEEEEEEEEEvEENS15_INSA_23SM90_TMA_LOAD_MULTICASTENS17_INS18_ILi3ELi4ELi3EEES1B_NSW_INSB_IJNSB_IJNSC_ILi64EEESD_EEENSB_IJS1C_NSC_ILi4EEEEEES1H_EEENSB_IJNSB_IJSE_NSC_ILi2048EEEEEENSB_IJS1U_NSC_ILi512EEEEEES1N_EEEEEEEvEEEENS_8epilogue10collective6detail29Sm90TmaWarpSpecializedAdapterINS29_15DefaultEpilogueISM_NSB_IJNSB_IJllllEEESE_SY_EEES2E_NS28_6thread17LinearCombinationISM_Li1EffLNS2F_9ScaleType4KindE0ELNS_15FloatRoundStyleE2ESM_EENS_4gemm15EpilogueDefaultEEEEEvvEEEEvNT_6ParamsE)
        /*0008*/ 	.word	0x0000009a


	//----- nvinfo : EIATTR_FRAME_SIZE
	.align		4
.L_12:
        /*000c*/ 	.byte	0x04, 0x11
        /*000e*/ 	.short	(.L_14 - .L_13)
	.align		4
.L_13:
        /*0010*/ 	.word	index@(_ZN7cutlass13device_kernelINS_4conv6kernel13ConvUniversalINS1_16ConvProblemShapeILNS1_8OperatorE1ELi3EEENS1_10collective14CollectiveConvINS1_46MainloopSm90TmaGmmaWarpSpecializedImplicitGemmILS5_1ELi14ELi3EN4cute5tupleIJNSA_1CILi2EEENSC_ILi1EEESE_EEENS1_36KernelImplicitTmaWarpSpecializedSm90ELi1EEENSB_IJNSC_ILi128EEESI_NSB_IJNSC_ILi32EEEEEEEEENS_6half_tESM_NSA_8TiledMMAINSA_8MMA_AtomIJNSA_4SM904GMMA26MMA_64x128x16_F32F16F16_SSILNSQ_5MajorE0ELSS_1ELNSQ_7ScaleInE1ELST_1EEEEEENSA_6LayoutINSB_IJSE_SE_SE_EEENSB_IJNSC_ILi0EEESY_SY_EEEEENSB_IJNSA_10UnderscoreES11_S11_EEEEENS7_6detail26Sm90ImplicitGemmTileTraitsINSA_20SM90_TMA_LOAD_IM2COLENSA_14ComposedLayoutINSA_7SwizzleILi2ELi4ELi3EEENSA_18smem_ptr_flag_bitsILi16EEENSW_INSB_IJNSB_IJNSC_ILi8EEENSC_ILi16EEEEEENSB_IJSJ_SE_EEENSB_IJSE_NSC_ILi14EEEEEEEEENSB_IJNSB_IJSJ_NSC_ILi256EEEEEENSB_IJSE_SY_EEENSB_IJSY_NSC_ILi4096EEEEEEEEEEEEEvEENS15_INSA_23SM90_TMA_LOAD_MULTICASTENS17_INS18_ILi3ELi4ELi3EEES1B_NSW_INSB_IJNSB_IJNSC_ILi64EEESD_EEENSB_IJS1C_NSC_ILi4EEEEEES1H_EEENSB_IJNSB_IJSE_NSC_ILi2048EEEEEENSB_IJS1U_NSC_ILi512EEEEEES1N_EEEEEEEvEEEENS_8epilogue10collective6detail29Sm90TmaWarpSpecializedAdapterINS29_15DefaultEpilogueISM_NSB_IJNSB_IJllllEEESE_SY_EEES2E_NS28_6thread17LinearCombinationISM_Li1EffLNS2F_9ScaleType4KindE0ELNS_15FloatRoundStyleE2ESM_EENS_4gemm15EpilogueDefaultEEEEEvvEEEEvNT_6ParamsE)
        /*0014*/ 	.word	0x00000000


	//----- nvinfo : EIATTR_MIN_STACK_SIZE
	.align		4
.L_14:
        /*0018*/ 	.byte	0x04, 0x12
        /*001a*/ 	.short	(.L_16 - .L_15)
	.align		4
.L_15:
        /*001c*/ 	.word	index@(_ZN7cutlass13device_kernelINS_4conv6kernel13ConvUniversalINS1_16ConvProblemShapeILNS1_8OperatorE1ELi3EEENS1_10collective14CollectiveConvINS1_46MainloopSm90TmaGmmaWarpSpecializedImplicitGemmILS5_1ELi14ELi3EN4cute5tupleIJNSA_1CILi2EEENSC_ILi1EEESE_EEENS1_36KernelImplicitTmaWarpSpecializedSm90ELi1EEENSB_IJNSC_ILi128EEESI_NSB_IJNSC_ILi32EEEEEEEEENS_6half_tESM_NSA_8TiledMMAINSA_8MMA_AtomIJNSA_4SM904GMMA26MMA_64x128x16_F32F16F16_SSILNSQ_5MajorE0ELSS_1ELNSQ_7ScaleInE1ELST_1EEEEEENSA_6LayoutINSB_IJSE_SE_SE_EEENSB_IJNSC_ILi0EEESY_SY_EEEEENSB_IJNSA_10UnderscoreES11_S11_EEEEENS7_6detail26Sm90ImplicitGemmTileTraitsINSA_20SM90_TMA_LOAD_IM2COLENSA_14ComposedLayoutINSA_7SwizzleILi2ELi4ELi3EEENSA_18smem_ptr_flag_bitsILi16EEENSW_INSB_IJNSB_IJNSC_ILi8EEENSC_ILi16EEEEEENSB_IJSJ_SE_EEENSB_IJSE_NSC_ILi14EEEEEEEEENSB_IJNSB_IJSJ_NSC_ILi256EEEEEENSB_IJSE_SY_EEENSB_IJSY_NSC_ILi4096EEEEEEEEEEEEEvEENS15_INSA_23SM90_TMA_LOAD_MULTICASTENS17_INS18_ILi3ELi4ELi3EEES1B_NSW_INSB_IJNSB_IJNSC_ILi64EEESD_EEENSB_IJS1C_NSC_ILi4EEEEEES1H_EEENSB_IJNSB_IJSE_NSC_ILi2048EEEEEENSB_IJS1U_NSC_ILi512EEEEEES1N_EEEEEEEvEEEENS_8epilogue10collective6detail29Sm90TmaWarpSpecializedAdapterINS29_15DefaultEpilogueISM_NSB_IJNSB_IJllllEEESE_SY_EEES2E_NS28_6thread17LinearCombinationISM_Li1EffLNS2F_9ScaleType4KindE0ELNS_15FloatRoundStyleE2ESM_EENS_4gemm15EpilogueDefaultEEEEEvvEEEEvNT_6ParamsE)
        /*0020*/ 	.word	0x00000000
.L_16:


//--------------------- .nv.compat                --------------------------
	.section	.nv.compat,"",@"SHT_CUDA_COMPAT_INFO"
	.align	4
        /*0000*/ 	.byte	0x02, 0x09, 0x01, 0x00, 0x02, 0x02, 0x04, 0x00, 0x02, 0x05, 0x05, 0x00, 0x03, 0x07, 0x01, 0x01
        /*0010*/ 	.byte	0x02, 0x03, 0x01, 0x00, 0x02, 0x06, 0x01, 0x00, 0x04, 0x0b, 0x08, 0x00, 0x00, 0x00, 0x00, 0x00
        /*0020*/ 	.byte	0x00, 0x00, 0x00, 0x00


//--------------------- .nv.info._ZN7cutlass13device_kernelINS_4conv6kernel13ConvUniversalINS1_16ConvProblemShapeILNS1_8OperatorE1ELi3EEENS1_10collective14CollectiveConvINS1_46MainloopSm90TmaGmmaWarpSpecializedImplicitGemmILS5_1ELi14ELi3EN4cute5tupleIJNSA_1CILi2EEENSC_ILi1EEESE_EEENS1_36KernelImplicitTmaWarpSpecializedSm90ELi1EEENSB_IJNSC_ILi128EEESI_NSB_IJNSC_ILi32EEEEEEEEENS_6half_tESM_NSA_8TiledMMAINSA_8MMA_AtomIJNSA_4SM904GMMA26MMA_64x128x16_F32F16F16_SSILNSQ_5MajorE0ELSS_1ELNSQ_7ScaleInE1ELST_1EEEEEENSA_6LayoutINSB_IJSE_SE_SE_EEENSB_IJNSC_ILi0EEESY_SY_EEEEENSB_IJNSA_10UnderscoreES11_S11_EEEEENS7_6detail26Sm90ImplicitGemmTileTraitsINSA_20SM90_TMA_LOAD_IM2COLENSA_14ComposedLayoutINSA_7SwizzleILi2ELi4ELi3EEENSA_18smem_ptr_flag_bitsILi16EEENSW_INSB_IJNSB_IJNSC_ILi8EEENSC_ILi16EEEEEENSB_IJSJ_SE_EEENSB_IJSE_NSC_ILi14EEEEEEEEENSB_IJNSB_IJSJ_NSC_ILi256EEEEEENSB_IJSE_SY_EEENSB_IJSY_NSC_ILi4096EEEEEEEEEEEEEvEENS15_INSA_23SM90_TMA_LOAD_MULTICASTENS17_INS18_ILi3ELi4ELi3EEES1B_NSW_INSB_IJNSB_IJNSC_ILi64EEESD_EEENSB_IJS1C_NSC_ILi4EEEEEES1H_EEENSB_IJNSB_IJSE_NSC_ILi2048EEEEEENSB_IJS1U_NSC_ILi512EEEEEES1N_EEEEEEEvEEEENS_8epilogue10collective6detail29Sm90TmaWarpSpecializedAdapterINS29_15DefaultEpilogueISM_NSB_IJNSB_IJllllEEESE_SY_EEES2E_NS28_6thread17LinearCombinationISM_Li1EffLNS2F_9ScaleType4KindE0ELNS_15FloatRoundStyleE2ESM_EENS_4gemm15EpilogueDefaultEEEEEvvEEEEvNT_6ParamsE --------------------------
	.section	.nv.info._ZN7cutlass13device_kernelINS_4conv6kernel13ConvUniversalINS1_16ConvProblemShapeILNS1_8OperatorE1ELi3EEENS1_10collective14CollectiveConvINS1_46MainloopSm90TmaGmmaWarpSpecializedImplicitGemmILS5_1ELi14ELi3EN4cute5tupleIJNSA_1CILi2EEENSC_ILi1EEESE_EEENS1_36KernelImplicitTmaWarpSpecializedSm90ELi1EEENSB_IJNSC_ILi128EEESI_NSB_IJNSC_ILi32EEEEEEEEENS_6half_tESM_NSA_8TiledMMAINSA_8MMA_AtomIJNSA_4SM904GMMA26MMA_64x128x16_F32F16F16_SSILNSQ_5MajorE0ELSS_1ELNSQ_7ScaleInE1ELST_1EEEEEENSA_6LayoutINSB_IJSE_SE_SE_EEENSB_IJNSC_ILi0EEESY_SY_EEEEENSB_IJNSA_10UnderscoreES11_S11_EEEEENS7_6detail26Sm90ImplicitGemmTileTraitsINSA_20SM90_TMA_LOAD_IM2COLENSA_14ComposedLayoutINSA_7SwizzleILi2ELi4ELi3EEENSA_18smem_ptr_flag_bitsILi16EEENSW_INSB_IJNSB_IJNSC_ILi8EEENSC_ILi16EEEEEENSB_IJSJ_SE_EEENSB_IJSE_NSC_ILi14EEEEEEEEENSB_IJNSB_IJSJ_NSC_ILi256EEEEEENSB_IJSE_SY_EEENSB_IJSY_NSC_ILi4096EEEEEEEEEEEEEvEENS15_INSA_23SM90_TMA_LOAD_MULTICASTENS17_INS18_ILi3ELi4ELi3EEES1B_NSW_INSB_IJNSB_IJNSC_ILi64EEESD_EEENSB_IJS1C_NSC_ILi4EEEEEES1H_EEENSB_IJNSB_IJSE_NSC_ILi2048EEEEEENSB_IJS1U_NSC_ILi512EEEEEES1N_EEEEEEEvEEEENS_8epilogue10collective6detail29Sm90TmaWarpSpecializedAdapterINS29_15DefaultEpilogueISM_NSB_IJNSB_IJllllEEESE_SY_EEES2E_NS28_6thread17LinearCombinationISM_Li1EffLNS2F_9ScaleType4KindE0ELNS_15FloatRoundStyleE2ESM_EENS_4gemm15EpilogueDefaultEEEEEvvEEEEvNT_6ParamsE,"",@"SHT_CUDA_INFO"
	.sectionflags	@""
	.align	4


	//----- nvinfo : EIATTR_CUDA_API_VERSION
	.align		4
        /*0000*/ 	.byte	0x04, 0x37
        /*0002*/ 	.short	(.L_18 - .L_17)
.L_17:
        /*0004*/ 	.word	0x00000082


	//----- nvinfo : EIATTR_KPARAM_INFO
	.align		4
.L_18:
        /*0008*/ 	.byte	0x04, 0x17
        /*000a*/ 	.short	(.L_20 - .L_19)
.L_19:
        /*000c*/ 	.word	0x00000000
        /*0010*/ 	.short	0x0000
        /*0012*/ 	.short	0x0070
        /*0014*/ 	.byte	0x00, 0xf0, 0x01, 0x10


	//----- nvinfo : EIATTR_SPARSE_MMA_MASK
	.align		4
.L_20:
        /*0018*/ 	.byte	0x03, 0x50
        /*001a*/ 	.short	0x0000


	//----- nvinfo : EIATTR_MAXREG_COUNT
	.align		4
        /*001c*/ 	.byte	0x03, 0x1b
        /*001e*/ 	.short	0x00ff


	//----- nvinfo : EIATTR_NUM_BARRIERS
	.align		4
        /*0020*/ 	.byte	0x02, 0x4c
        /*0022*/ 	.byte	0x01
	.zero		1


	//----- nvinfo : EIATTR_MERCURY_ISA_VERSION
	.align		4
        /*0024*/ 	.byte	0x03, 0x5f
        /*0026*/ 	.short	0x0101


	//----- nvinfo : EIATTR_COOP_GROUP_MASK_REGIDS
	.align		4
        /*0028*/ 	.byte	0x04, 0x29
        /*002a*/ 	.short	(.L_22 - .L_21)


	//   ....[0]....
.L_21:
        /*002c*/ 	.word	0xffffffff


	//   ....[1]....
        /*0030*/ 	.word	0xffffffff


	//   ....[2]....
        /*0034*/ 	.word	0xffffffff


	//   ....[3]....
        /*0038*/ 	.word	0xffffffff


	//----- nvinfo : EIATTR_COOP_GROUP_INSTR_OFFSETS
	.align		4
.L_22:
        /*003c*/ 	.byte	0x04, 0x28
        /*003e*/ 	.short	(.L_24 - .L_23)


	//   ....[0]....
.L_23:
        /*0040*/ 	.word	0x00000070


	//   ....[1]....
        /*0044*/ 	.word	0x00000080


	//   ....[2]....
        /*0048*/ 	.word	0x00000140


	//   ....[3]....
        /*004c*/ 	.word	0x00000810


	//----- nvinfo : EIATTR_MBARRIER_INSTR_OFFSETS
	.align		4
.L_24:
        /*0050*/ 	.byte	0x04, 0x39
        /*0052*/ 	.short	(.L_26 - .L_25)


	//   ....[0]....
.L_25:
        /*0054*/ 	.word	0x00000310
        /*0058*/ 	.word	0x000000ff
        /*005c*/ 	.word	0x00038000
        /*0060*/ 	.short	0x0100
        /*0062*/ 	.byte	0x08
	.zero		1


	//   ....[1]....
        /*0064*/ 	.word	0x00000320
        /*0068*/ 	.word	0x000000ff
        /*006c*/ 	.word	0x00038070
        /*0070*/ 	.short	0x0100
        /*0072*/ 	.byte	0x08
	.zero		1


	//   ....[2]....
        /*0074*/ 	.word	0x00000330
        /*0078*/ 	.word	0x000000ff
        /*007c*/ 	.word	0x00038008
        /*0080*/ 	.short	0x0100
        /*0082*/ 	.byte	0x08
	.zero		1


	//   ....[3]....
        /*0084*/ 	.word	0x00000340
        /*0088*/ 	.word	0x000000ff
        /*008c*/ 	.word	0x00038078
        /*0090*/ 	.short	0x0100
        /*0092*/ 	.byte	0x08
	.zero		1


	//   ....[4]....
        /*0094*/ 	.word	0x00000350
        /*0098*/ 	.word	0x000000ff
        /*009c*/ 	.word	0x00038010
        /*00a0*/ 	.short	0x0100
        /*00a2*/ 	.byte	0x08
	.zero		1


	//   ....[5]....
        /*00a4*/ 	.word	0x00000360
        /*00a8*/ 	.word	0x000000ff
        /*00ac*/ 	.word	0x00038080
        /*00b0*/ 	.short	0x0100
        /*00b2*/ 	.byte	0x08
	.zero		1


	//   ....[6]....
        /*00b4*/ 	.word	0x00000370
        /*00b8*/ 	.word	0x000000ff
        /*00bc*/ 	.word	0x00038018
        /*00c0*/ 	.short	0x0100
        /*00c2*/ 	.byte	0x08
	.zero		1


	//   ....[7]....
        /*00c4*/ 	.word	0x00000380
        /*00c8*/ 	.word	0x000000ff
        /*00cc*/ 	.word	0x00038088
        /*00d0*/ 	.short	0x0100
        /*00d2*/ 	.byte	0x08
	.zero		1


	//   ....[8]....
        /*00d4*/ 	.word	0x00000390
        /*00d8*/ 	.word	0x000000ff
        /*00dc*/ 	.word	0x00038020
        /*00e0*/ 	.short	0x0100
        /*00e2*/ 	.byte	0x08
	.zero		1


	//   ....[9]....
        /*00e4*/ 	.word	0x000003a0
        /*00e8*/ 	.word	0x000000ff
        /*00ec*/ 	.word	0x00038090
        /*00f0*/ 	.short	0x0100
        /*00f2*/ 	.byte	0x08
	.zero		1


	//   ....[10]....
        /*00f4*/ 	.word	0x000003b0
        /*00f8*/ 	.word	0x000000ff
        /*00fc*/ 	.word	0x00038028
        /*0100*/ 	.short	0x0100
        /*0102*/ 	.byte	0x08
	.zero		1


	//   ....[11]....
        /*0104*/ 	.word	0x000003c0
        /*0108*/ 	.word	0x000000ff
        /*010c*/ 	.word	0x00038098
        /*0110*/ 	.short	0x0100
        /*0112*/ 	.byte	0x08
	.zero		1


	//   ....[12]....
        /*0114*/ 	.word	0x000003d0
        /*0118*/ 	.word	0x000000ff
        /*011c*/ 	.word	0x00038030
        /*0120*/ 	.short	0x0100
        /*0122*/ 	.byte	0x08
	.zero		1


	//   ....[13]....
        /*0124*/ 	.word	0x000003e0
        /*0128*/ 	.word	0x000000ff
        /*012c*/ 	.word	0x000380a0
        /*0130*/ 	.short	0x0100
        /*0132*/ 	.byte	0x08
	.zero		1


	//   ....[14]....
        /*0134*/ 	.word	0x000003f0
        /*0138*/ 	.word	0x000000ff
        /*013c*/ 	.word	0x00038038
        /*0140*/ 	.short	0x0100
        /*0142*/ 	.byte	0x08
	.zero		1


	//   ....[15]....
        /*0144*/ 	.word	0x00000400
        /*0148*/ 	.word	0x000000ff
        /*014c*/ 	.word	0x000380a8
        /*0150*/ 	.short	0x0100
        /*0152*/ 	.byte	0x08
	.zero		1


	//   ....[16]....
        /*0154*/ 	.word	0x00000410
        /*0158*/ 	.word	0x000000ff
        /*015c*/ 	.word	0x00038040
        /*0160*/ 	.short	0x0100
        /*0162*/ 	.byte	0x08
	.zero		1


	//   ....[17]....
        /*0164*/ 	.word	0x00000420
        /*0168*/ 	.word	0x000000ff
        /*016c*/ 	.word	0x000380b0
        /*0170*/ 	.short	0x0100
        /*0172*/ 	.byte	0x08
	.zero		1


	//   ....[18]....
        /*0174*/ 	.word	0x00000430
        /*0178*/ 	.word	0x000000ff
        /*017c*/ 	.word	0x00038048
        /*0180*/ 	.short	0x0100
        /*0182*/ 	.byte	0x08
	.zero		1


	//   ....[19]....
        /*0184*/ 	.word	0x00000440
        /*0188*/ 	.word	0x000000ff
        /*018c*/ 	.word	0x000380b8
        /*0190*/ 	.short	0x0100
        /*0192*/ 	.byte	0x08
	.zero		1


	//   ....[20]....
        /*0194*/ 	.word	0x00000450
        /*0198*/ 	.word	0x000000ff
        /*019c*/ 	.word	0x00038050
        /*01a0*/ 	.short	0x0100
        /*01a2*/ 	.byte	0x08
	.zero		1


	//   ....[21]....
        /*01a4*/ 	.word	0x00000460
        /*01a8*/ 	.word	0x000000ff
        /*01ac*/ 	.word	0x000380c0
        /*01b0*/ 	.short	0x0100
        /*01b2*/ 	.byte	0x08
	.zero		1


	//   ....[22]....
        /*01b4*/ 	.word	0x00000470
        /*01b8*/ 	.word	0x000000ff
        /*01bc*/ 	.word	0x00038058
        /*01c0*/ 	.short	0x0100
        /*01c2*/ 	.byte	0x08
	.zero		1


	//   ....[23]....
        /*01c4*/ 	.word	0x00000480
        /*01c8*/ 	.word	0x000000ff
        /*01cc*/ 	.word	0x000380c8
        /*01d0*/ 	.short	0x0100
        /*01d2*/ 	.byte	0x08
	.zero		1


	//   ....[24]....
        /*01d4*/ 	.word	0x00000490
        /*01d8*/ 	.word	0x000000ff
        /*01dc*/ 	.word	0x00038060
        /*01e0*/ 	.short	0x0100
        /*01e2*/ 	.byte	0x08
	.zero		1


	//   ....[25]....
        /*01e4*/ 	.word	0x000004a0
        /*01e8*/ 	.word	0x000000ff
        /*01ec*/ 	.word	0x000380d0
        /*01f0*/ 	.short	0x0100
        /*01f2*/ 	.byte	0x08
	.zero		1


	//   ....[26]....
        /*01f4*/ 	.word	0x000004b0
        /*01f8*/ 	.word	0x000000ff
        /*01fc*/ 	.word	0x00038068
        /*0200*/ 	.short	0x0100
        /*0202*/ 	.byte	0x08
	.zero		1


	//   ....[27]....
        /*0204*/ 	.word	0x000004c0
        /*0208*/ 	.word	0x000000ff
        /*020c*/ 	.word	0x000380d8
        /*0210*/ 	.short	0x0100
        /*0212*/ 	.byte	0x08
	.zero		1


	//   ....[28]....
        /*0214*/ 	.word	0x00001080
        /*0218*/ 	.word	0x00000006
        /*021c*/ 	.word	0x00038000
        /*0220*/ 	.short	0x010a
        /*0222*/ 	.byte	0x3f
	.zero		1


	//   ....[29]....
        /*0224*/ 	.word	0x000013e0
        /*0228*/ 	.word	0x0000000a
        /*022c*/ 	.word	0x00038000
        /*0230*/ 	.short	0x010a
        /*0232*/ 	.byte	0x3f
	.zero		1


	//   ....[30]....
        /*0234*/ 	.word	0x000015c0
        /*0238*/ 	.word	0x00000007
        /*023c*/ 	.word	0x00000000
        /*0240*/ 	.short	0x0101
        /*0242*/ 	.byte	0x3f
	.zero		1


	//   ....[31]....
        /*0244*/ 	.word	0x00001800
        /*0248*/ 	.word	0x00000003
        /*024c*/ 	.word	0x00000000
        /*0250*/ 	.short	0x0101
        /*0252*/ 	.byte	0x3f
	.zero		1


	//   ....[32]....
        /*0254*/ 	.word	0x00009570
        /*0258*/ 	.word	0x0000000f
        /*025c*/ 	.word	0x00038070
        /*0260*/ 	.short	0x010a
        /*0262*/ 	.byte	0x3f
	.zero		1


	//   ....[33]....
        /*0264*/ 	.word	0x00009e50
        /*0268*/ 	.word	0x00000004
        /*026c*/ 	.word	0x00000000
        /*0270*/ 	.short	0x010a
        /*0272*/ 	.byte	0x3f
	.zero		1


	//   ....[34]....
        /*0274*/ 	.word	0x00009f00
        /*0278*/ 	.word	0x00000000
        /*027c*/ 	.word	0x00000000
        /*0280*/ 	.short	0x010a
        /*0282*/ 	.byte	0x3f
	.zero		1


	//   ....[35]....
        /*0284*/ 	.word	0x00009fb0
        /*0288*/ 	.word	0x00000000
        /*028c*/ 	.word	0x00000000
        /*0290*/ 	.short	0x010a
        /*0292*/ 	.byte	0x3f
	.zero		1


	//   ....[36]....
        /*0294*/ 	.word	0x0000a060
        /*0298*/ 	.word	0x00000000
        /*029c*/ 	.word	0x00000000
        /*02a0*/ 	.short	0x010a
        /*02a2*/ 	.byte	0x3f
	.zero		1


	//   ....[37]....
        /*02a4*/ 	.word	0x0000a110
        /*02a8*/ 	.word	0x00000000
        /*02ac*/ 	.word	0x00000000
        /*02b0*/ 	.short	0x010a
        /*02b2*/ 	.byte	0x3f
	.zero		1


	//   ....[38]....
        /*02b4*/ 	.word	0x0000a1c0
        /*02b8*/ 	.word	0x00000000
        /*02bc*/ 	.word	0x00000000
        /*02c0*/ 	.short	0x010a
        /*02c2*/ 	.byte	0x3f
	.zero		1


	//   ....[39]....
        /*02c4*/ 	.word	0x0000a270
        /*02c8*/ 	.word	0x00000000
        /*02cc*/ 	.word	0x00000000
        /*02d0*/ 	.short	0x010a
        /*02d2*/ 	.byte	0x3f
	.zero		1


	//   ....[40]....
        /*02d4*/ 	.word	0x0000a320
        /*02d8*/ 	.word	0x00000000
        /*02dc*/ 	.word	0x00000000
        /*02e0*/ 	.short	0x010a
        /*02e2*/ 	.byte	0x3f
	.zero		1


	//   ....[41]....
        /*02e4*/ 	.word	0x0000a3d0
        /*02e8*/ 	.word	0x00000000
        /*02ec*/ 	.word	0x00000000
        /*02f0*/ 	.short	0x010a
        /*02f2*/ 	.byte	0x3f
	.zero		1


	//   ....[42]....
        /*02f4*/ 	.word	0x0000a480
        /*02f8*/ 	.word	0x00000000
        /*02fc*/ 	.word	0x00000000
        /*0300*/ 	.short	0x010a
        /*0302*/ 	.byte	0x3f
	.zero		1


	//   ....[43]....
        /*0304*/ 	.word	0x0000a530
        /*0308*/ 	.word	0x00000000
        /*030c*/ 	.word	0x00000000
        /*0310*/ 	.short	0x010a
        /*0312*/ 	.byte	0x3f
	.zero		1


	//   ....[44]....
        /*0314*/ 	.word	0x0000a5e0
        /*0318*/ 	.word	0x00000000
        /*031c*/ 	.word	0x00000000
        /*0320*/ 	.short	0x010a
        /*0322*/ 	.byte	0x3f
	.zero		1


	//   ....[45]....
        /*0324*/ 	.word	0x0000a690
        /*0328*/ 	.word	0x00000000
        /*032c*/ 	.word	0x00000000
        /*0330*/ 	.short	0x010a
        /*0332*/ 	.byte	0x3f
	.zero		1


	//   ....[46]....
        /*0334*/ 	.word	0x0000a740
        /*0338*/ 	.word	0x00000003
        /*033c*/ 	.word	0x00000000
        /*0340*/ 	.short	0x010a
        /*0342*/ 	.byte	0x3f
	.zero		1


	//----- nvinfo : EIATTR_NUM_MBARRIERS
	.align		4
.L_26:
        /*0344*/ 	.byte	0x03, 0x38
        /*0346*/ 	.short	0x001c


	//----- nvinfo : EIATTR_EXIT_INSTR_OFFSETS
	.align		4
        /*0348*/ 	.byte	0x04, 0x1c
        /*034a*/ 	.short	(.L_28 - .L_27)


	//   ....[0]....
.L_27:
        /*034c*/ 	.word	0x00000bb0


	//   ....[1]....
        /*0350*/ 	.word	0x00001960


	//   ....[2]....
        /*0354*/ 	.word	0x00006e60


	//   ....[3]....
        /*0358*/ 	.word	0x00006e90


	//   ....[4]....
        /*035c*/ 	.word	0x00009330


	//   ....[5]....
        /*0360*/ 	.word	0x00009360


	//   ....[6]....
        /*0364*/ 	.word	0x00009380


	//   ....[7]....
        /*0368*/ 	.word	0x00009d60


	//   ....[8]....
        /*036c*/ 	.word	0x0000a770


	//----- nvinfo : EIATTR_MAX_THREADS
	.align		4
.L_28:
        /*0370*/ 	.byte	0x04, 0x05
        /*0372*/ 	.short	(.L_30 - .L_29)
.L_29:
        /*0374*/ 	.word	0x00000100
        /*0378*/ 	.word	0x00000001
        /*037c*/ 	.word	0x00000001


	//----- nvinfo : EIATTR_CRS_STACK_SIZE
	.align		4
.L_30:
        /*0380*/ 	.byte	0x04, 0x1e
        /*0382*/ 	.short	(.L_32 - .L_31)
.L_31:
        /*0384*/ 	.word	0x00000000


	//----- nvinfo : EIATTR_CBANK_PARAM_SIZE
	.align		4
.L_32:
        /*0388*/ 	.byte	0x03, 0x19
        /*038a*/ 	.short	0x0470


	//----- nvinfo : EIATTR_PARAM_CBANK
	.align		4
        /*038c*/ 	.byte	0x04, 0x0a
        /*038e*/ 	.short	(.L_34 - .L_33)
	.align		4
.L_33:
        /*0390*/ 	.word	index@(.nv.constant0._ZN7cutlass13device_kernelINS_4conv6kernel13ConvUniversalINS1_16ConvProblemShapeILNS1_8OperatorE1ELi3EEENS1_10collective14CollectiveConvINS1_46MainloopSm90TmaGmmaWarpSpecializedImplicitGemmILS5_1ELi14ELi3EN4cute5tupleIJNSA_1CILi2EEENSC_ILi1EEESE_EEENS1_36KernelImplicitTmaWarpSpecializedSm90ELi1EEENSB_IJNSC_ILi128EEESI_NSB_IJNSC_ILi32EEEEEEEEENS_6half_tESM_NSA_8TiledMMAINSA_8MMA_AtomIJNSA_4SM904GMMA26MMA_64x128x16_F32F16F16_SSILNSQ_5MajorE0ELSS_1ELNSQ_7ScaleInE1ELST_1EEEEEENSA_6LayoutINSB_IJSE_SE_SE_EEENSB_IJNSC_ILi0EEESY_SY_EEEEENSB_IJNSA_10UnderscoreES11_S11_EEEEENS7_6detail26Sm90ImplicitGemmTileTraitsINSA_20SM90_TMA_LOAD_IM2COLENSA_14ComposedLayoutINSA_7SwizzleILi2ELi4ELi3EEENSA_18smem_ptr_flag_bitsILi16EEENSW_INSB_IJNSB_IJNSC_ILi8EEENSC_ILi16EEEEEENSB_IJSJ_SE_EEENSB_IJSE_NSC_ILi14EEEEEEEEENSB_IJNSB_IJSJ_NSC_ILi256EEEEEENSB_IJSE_SY_EEENSB_IJSY_NSC_ILi4096EEEEEEEEEEEEEvEENS15_INSA_23SM90_TMA_LOAD_MULTICASTENS17_INS18_ILi3ELi4ELi3EEES1B_NSW_INSB_IJNSB_IJNSC_ILi64EEESD_EEENSB_IJS1C_NSC_ILi4EEEEEES1H_EEENSB_IJNSB_IJSE_NSC_ILi2048EEEEEENSB_IJS1U_NSC_ILi512EEEEEES1N_EEEEEEEvEEEENS_8epilogue10collective6detail29Sm90TmaWarpSpecializedAdapterINS29_15DefaultEpilogueISM_NSB_IJNSB_IJllllEEESE_SY_EEES2E_NS28_6thread17LinearCombinationISM_Li1EffLNS2F_9ScaleType4KindE0ELNS_15FloatRoundStyleE2ESM_EENS_4gemm15EpilogueDefaultEEEEEvvEEEEvNT_6ParamsE)
        /*0394*/ 	.short	0x0210
        /*0396*/ 	.short	0x0470


	//----- nvinfo : EIATTR_SW_WAR
	.align		4
.L_34:
        /*0398*/ 	.byte	0x04, 0x36
        /*039a*/ 	.short	(.L_36 - .L_35)
.L_35:
        /*039c*/ 	.word	0x00000008
.L_36:


//--------------------- .nv.callgraph             --------------------------
	.section	.nv.callgraph,"",@"SHT_CUDA_CALLGRAPH"
	.align	4
	.sectionentsize	8
	.align		4
        /*0000*/ 	.word	0x00000000
	.align		4
        /*0004*/ 	.word	0xffffffff
	.align		4
        /*0008*/ 	.word	0x00000000
	.align		4
        /*000c*/ 	.word	0xfffffffe
	.align		4
        /*0010*/ 	.word	0x00000000
	.align		4
        /*0014*/ 	.word	0xfffffffd
	.align		4
        /*0018*/ 	.word	0x00000000
	.align		4
        /*001c*/ 	.word	0xfffffffc


//--------------------- .nv.constant4             --------------------------
	.section	.nv.constant4,"a",@progbits
	.align	8
	.align		8
.nv.constant4:
        /*0000*/ 	.dword	_ZN39_INTERNAL_25764c4e_4_k_cu_fc3003be_29544cuda3std3__45__cpo5beginE
	.align		8
        /*0008*/ 	.dword	_ZN39_INTERNAL_25764c4e_4_k_cu_fc3003be_29544cuda3std3__45__cpo3endE
	.align		8
        /*0010*/ 	.dword	_ZN39_INTERNAL_25764c4e_4_k_cu_fc3003be_29544cuda3std3__45__cpo6cbeginE
	.align		8
        /*0018*/ 	.dword	_ZN39_INTERNAL_25764c4e_4_k_cu_fc3003be_29544cuda3std3__45__cpo4cendE
	.align		8
        /*0020*/ 	.dword	_ZN39_INTERNAL_25764c4e_4_k_cu_fc3003be_29544cuda3std3__441_GLOBAL__N__25764c4e_4_k_cu_fc3003be_29546ignoreE
	.align		8
        /*0028*/ 	.dword	_ZN39_INTERNAL_25764c4e_4_k_cu_fc3003be_29544cuda3std3__419piecewise_constructE
	.align		8
        /*0030*/ 	.dword	_ZN39_INTERNAL_25764c4e_4_k_cu_fc3003be_29544cuda3std3__48in_placeE
	.align		8
        /*0038*/ 	.dword	_ZN39_INTERNAL_25764c4e_4_k_cu_fc3003be_29544cuda3std6ranges3__45__cpo4swapE
	.align		8
        /*0040*/ 	.dword	_ZN39_INTERNAL_25764c4e_4_k_cu_fc3003be_29544cuda3std6ranges3__45__cpo9iter_moveE
	.align		8
        /*0048*/ 	.dword	_ZN39_INTERNAL_25764c4e_4_k_cu_fc3003be_29544cute7productE
	.align		8
        /*0050*/ 	.dword	_ZN39_INTERNAL_25764c4e_4_k_cu_fc3003be_29544cute1_E


//--------------------- .text._ZN7cutlass13device_kernelINS_4conv6kernel13ConvUniversalINS1_16ConvProblemShapeILNS1_8OperatorE1ELi3EEENS1_10collective14CollectiveConvINS1_46MainloopSm90TmaGmmaWarpSpecializedImplicitGemmILS5_1ELi14ELi3EN4cute5tupleIJNSA_1CILi2EEENSC_ILi1EEESE_EEENS1_36KernelImplicitTmaWarpSpecializedSm90ELi1EEENSB_IJNSC_ILi128EEESI_NSB_IJNSC_ILi32EEEEEEEEENS_6half_tESM_NSA_8TiledMMAINSA_8MMA_AtomIJNSA_4SM904GMMA26MMA_64x128x16_F32F16F16_SSILNSQ_5MajorE0ELSS_1ELNSQ_7ScaleInE1ELST_1EEEEEENSA_6LayoutINSB_IJSE_SE_SE_EEENSB_IJNSC_ILi0EEESY_SY_EEEEENSB_IJNSA_10UnderscoreES11_S11_EEEEENS7_6detail26Sm90ImplicitGemmTileTraitsINSA_20SM90_TMA_LOAD_IM2COLENSA_14ComposedLayoutINSA_7SwizzleILi2ELi4ELi3EEENSA_18smem_ptr_flag_bitsILi16EEENSW_INSB_IJNSB_IJNSC_ILi8EEENSC_ILi16EEEEEENSB_IJSJ_SE_EEENSB_IJSE_NSC_ILi14EEEEEEEEENSB_IJNSB_IJSJ_NSC_ILi256EEEEEENSB_IJSE_SY_EEENSB_IJSY_NSC_ILi4096EEEEEEEEEEEEEvEENS15_INSA_23SM90_TMA_LOAD_MULTICASTENS17_INS18_ILi3ELi4ELi3EEES1B_NSW_INSB_IJNSB_IJNSC_ILi64EEESD_EEENSB_IJS1C_NSC_ILi4EEEEEES1H_EEENSB_IJNSB_IJSE_NSC_ILi2048EEEEEENSB_IJS1U_NSC_ILi512EEEEEES1N_EEEEEEEvEEEENS_8epilogue10collective6detail29Sm90TmaWarpSpecializedAdapterINS29_15DefaultEpilogueISM_NSB_IJNSB_IJllllEEESE_SY_EEES2E_NS28_6thread17LinearCombinationISM_Li1EffLNS2F_9ScaleType4KindE0ELNS_15FloatRoundStyleE2ESM_EENS_4gemm15EpilogueDefaultEEEEEvvEEEEvNT_6ParamsE --------------------------
	.section	.text._ZN7cutlass13device_kernelINS_4conv6kernel13ConvUniversalINS1_16ConvProblemShapeILNS1_8OperatorE1ELi3EEENS1_10collective14CollectiveConvINS1_46MainloopSm90TmaGmmaWarpSpecializedImplicitGemmILS5_1ELi14ELi3EN4cute5tupleIJNSA_1CILi2EEENSC_ILi1EEESE_EEENS1_36KernelImplicitTmaWarpSpecializedSm90ELi1EEENSB_IJNSC_ILi128EEESI_NSB_IJNSC_ILi32EEEEEEEEENS_6half_tESM_NSA_8TiledMMAINSA_8MMA_AtomIJNSA_4SM904GMMA26MMA_64x128x16_F32F16F16_SSILNSQ_5MajorE0ELSS_1ELNSQ_7ScaleInE1ELST_1EEEEEENSA_6LayoutINSB_IJSE_SE_SE_EEENSB_IJNSC_ILi0EEESY_SY_EEEEENSB_IJNSA_10UnderscoreES11_S11_EEEEENS7_6detail26Sm90ImplicitGemmTileTraitsINSA_20SM90_TMA_LOAD_IM2COLENSA_14ComposedLayoutINSA_7SwizzleILi2ELi4ELi3EEENSA_18smem_ptr_flag_bitsILi16EEENSW_INSB_IJNSB_IJNSC_ILi8EEENSC_ILi16EEEEEENSB_IJSJ_SE_EEENSB_IJSE_NSC_ILi14EEEEEEEEENSB_IJNSB_IJSJ_NSC_ILi256EEEEEENSB_IJSE_SY_EEENSB_IJSY_NSC_ILi4096EEEEEEEEEEEEEvEENS15_INSA_23SM90_TMA_LOAD_MULTICASTENS17_INS18_ILi3ELi4ELi3EEES1B_NSW_INSB_IJNSB_IJNSC_ILi64EEESD_EEENSB_IJS1C_NSC_ILi4EEEEEES1H_EEENSB_IJNSB_IJSE_NSC_ILi2048EEEEEENSB_IJS1U_NSC_ILi512EEEEEES1N_EEEEEEEvEEEENS_8epilogue10collective6detail29Sm90TmaWarpSpecializedAdapterINS29_15DefaultEpilogueISM_NSB_IJNSB_IJllllEEESE_SY_EEES2E_NS28_6thread17LinearCombinationISM_Li1EffLNS2F_9ScaleType4KindE0ELNS_15FloatRoundStyleE2ESM_EENS_4gemm15EpilogueDefaultEEEEEvvEEEEvNT_6ParamsE,"ax",@progbits
	.align	128
.text._ZN7cutlass13device_kernelINS_4conv6kernel13ConvUniversalINS1_16ConvProblemShapeILNS1_8OperatorE1ELi3EEENS1_10collective14CollectiveConvINS1_46MainloopSm90TmaGmmaWarpSpecializedImplicitGemmILS5_1ELi14ELi3EN4cute5tupleIJNSA_1CILi2EEENSC_ILi1EEESE_EEENS1_36KernelImplicitTmaWarpSpecializedSm90ELi1EEENSB_IJNSC_ILi128EEESI_NSB_IJNSC_ILi32EEEEEEEEENS_6half_tESM_NSA_8TiledMMAINSA_8MMA_AtomIJNSA_4SM904GMMA26MMA_64x128x16_F32F16F16_SSILNSQ_5MajorE0ELSS_1ELNSQ_7ScaleInE1ELST_1EEEEEENSA_6LayoutINSB_IJSE_SE_SE_EEENSB_IJNSC_ILi0EEESY_SY_EEEEENSB_IJNSA_10UnderscoreES11_S11_EEEEENS7_6detail26Sm90ImplicitGemmTileTraitsINSA_20SM90_TMA_LOAD_IM2COLENSA_14ComposedLayoutINSA_7SwizzleILi2ELi4ELi3EEENSA_18smem_ptr_flag_bitsILi16EEENSW_INSB_IJNSB_IJNSC_ILi8EEENSC_ILi16EEEEEENSB_IJSJ_SE_EEENSB_IJSE_NSC_ILi14EEEEEEEEENSB_IJNSB_IJSJ_NSC_ILi256EEEEEENSB_IJSE_SY_EEENSB_IJSY_NSC_ILi4096EEEEEEEEEEEEEvEENS15_INSA_23SM90_TMA_LOAD_MULTICASTENS17_INS18_ILi3ELi4ELi3EEES1B_NSW_INSB_IJNSB_IJNSC_ILi64EEESD_EEENSB_IJS1C_NSC_ILi4EEEEEES1H_EEENSB_IJNSB_IJSE_NSC_ILi2048EEEEEENSB_IJS1U_NSC_ILi512EEEEEES1N_EEEEEEEvEEEENS_8epilogue10collective6detail29Sm90TmaWarpSpecializedAdapterINS29_15DefaultEpilogueISM_NSB_IJNSB_IJllllEEESE_SY_EEES2E_NS28_6thread17LinearCombinationISM_Li1EffLNS2F_9ScaleType4KindE0ELNS_15FloatRoundStyleE2ESM_EENS_4gemm15EpilogueDefaultEEEEEvvEEEEvNT_6ParamsE:
        .type           _ZN7cutlass13device_kernelINS_4conv6kernel13ConvUniversalINS1_16ConvProblemShapeILNS1_8OperatorE1ELi3EEENS1_10collective14CollectiveConvINS1_46MainloopSm90TmaGmmaWarpSpecializedImplicitGemmILS5_1ELi14ELi3EN4cute5tupleIJNSA_1CILi2EEENSC_ILi1EEESE_EEENS1_36KernelImplicitTmaWarpSpecializedSm90ELi1EEENSB_IJNSC_ILi128EEESI_NSB_IJNSC_ILi32EEEEEEEEENS_6half_tESM_NSA_8TiledMMAINSA_8MMA_AtomIJNSA_4SM904GMMA26MMA_64x128x16_F32F16F16_SSILNSQ_5MajorE0ELSS_1ELNSQ_7ScaleInE1ELST_1EEEEEENSA_6LayoutINSB_IJSE_SE_SE_EEENSB_IJNSC_ILi0EEESY_SY_EEEEENSB_IJNSA_10UnderscoreES11_S11_EEEEENS7_6detail26Sm90ImplicitGemmTileTraitsINSA_20SM90_TMA_LOAD_IM2COLENSA_14ComposedLayoutINSA_7SwizzleILi2ELi4ELi3EEENSA_18smem_ptr_flag_bitsILi16EEENSW_INSB_IJNSB_IJNSC_ILi8EEENSC_ILi16EEEEEENSB_IJSJ_SE_EEENSB_IJSE_NSC_ILi14EEEEEEEEENSB_IJNSB_IJSJ_NSC_ILi256EEEEEENSB_IJSE_SY_EEENSB_IJSY_NSC_ILi4096EEEEEEEEEEEEEvEENS15_INSA_23SM90_TMA_LOAD_MULTICASTENS17_INS18_ILi3ELi4ELi3EEES1B_NSW_INSB_IJNSB_IJNSC_ILi64EEESD_EEENSB_IJS1C_NSC_ILi4EEEEEES1H_EEENSB_IJNSB_IJSE_NSC_ILi2048EEEEEENSB_IJS1U_NSC_ILi512EEEEEES1N_EEEEEEEvEEEENS_8epilogue10collective6detail29Sm90TmaWarpSpecializedAdapterINS29_15DefaultEpilogueISM_NSB_IJNSB_IJllllEEESE_SY_EEES2E_NS28_6thread17LinearCombinationISM_Li1EffLNS2F_9ScaleType4KindE0ELNS_15FloatRoundStyleE2ESM_EENS_4gemm15EpilogueDefaultEEEEEvvEEEEvNT_6ParamsE,@function
        .size           _ZN7cutlass13device_kernelINS_4conv6kernel13ConvUniversalINS1_16ConvProblemShapeILNS1_8OperatorE1ELi3EEENS1_10collective14CollectiveConvINS1_46MainloopSm90TmaGmmaWarpSpecializedImplicitGemmILS5_1ELi14ELi3EN4cute5tupleIJNSA_1CILi2EEENSC_ILi1EEESE_EEENS1_36KernelImplicitTmaWarpSpecializedSm90ELi1EEENSB_IJNSC_ILi128EEESI_NSB_IJNSC_ILi32EEEEEEEEENS_6half_tESM_NSA_8TiledMMAINSA_8MMA_AtomIJNSA_4SM904GMMA26MMA_64x128x16_F32F16F16_SSILNSQ_5MajorE0ELSS_1ELNSQ_7ScaleInE1ELST_1EEEEEENSA_6LayoutINSB_IJSE_SE_SE_EEENSB_IJNSC_ILi0EEESY_SY_EEEEENSB_IJNSA_10UnderscoreES11_S11_EEEEENS7_6detail26Sm90ImplicitGemmTileTraitsINSA_20SM90_TMA_LOAD_IM2COLENSA_14ComposedLayoutINSA_7SwizzleILi2ELi4ELi3EEENSA_18smem_ptr_flag_bitsILi16EEENSW_INSB_IJNSB_IJNSC_ILi8EEENSC_ILi16EEEEEENSB_IJSJ_SE_EEENSB_IJSE_NSC_ILi14EEEEEEEEENSB_IJNSB_IJSJ_NSC_ILi256EEEEEENSB_IJSE_SY_EEENSB_IJSY_NSC_ILi4096EEEEEEEEEEEEEvEENS15_INSA_23SM90_TMA_LOAD_MULTICASTENS17_INS18_ILi3ELi4ELi3EEES1B_NSW_INSB_IJNSB_IJNSC_ILi64EEESD_EEENSB_IJS1C_NSC_ILi4EEEEEES1H_EEENSB_IJNSB_IJSE_NSC_ILi2048EEEEEENSB_IJS1U_NSC_ILi512EEEEEES1N_EEEEEEEvEEEENS_8epilogue10collective6detail29Sm90TmaWarpSpecializedAdapterINS29_15DefaultEpilogueISM_NSB_IJNSB_IJllllEEESE_SY_EEES2E_NS28_6thread17LinearCombinationISM_Li1EffLNS2F_9ScaleType4KindE0ELNS_15FloatRoundStyleE2ESM_EENS_4gemm15EpilogueDefaultEEEEEvvEEEEvNT_6ParamsE,(.L_x_302 - _ZN7cutlass13device_kernelINS_4conv6kernel13ConvUniversalINS1_16ConvProblemShapeILNS1_8OperatorE1ELi3EEENS1_10collective14CollectiveConvINS1_46MainloopSm90TmaGmmaWarpSpecializedImplicitGemmILS5_1ELi14ELi3EN4cute5tupleIJNSA_1CILi2EEENSC_ILi1EEESE_EEENS1_36KernelImplicitTmaWarpSpecializedSm90ELi1EEENSB_IJNSC_ILi128EEESI_NSB_IJNSC_ILi32EEEEEEEEENS_6half_tESM_NSA_8TiledMMAINSA_8MMA_AtomIJNSA_4SM904GMMA26MMA_64x128x16_F32F16F16_SSILNSQ_5MajorE0ELSS_1ELNSQ_7ScaleInE1ELST_1EEEEEENSA_6LayoutINSB_IJSE_SE_SE_EEENSB_IJNSC_ILi0EEESY_SY_EEEEENSB_IJNSA_10UnderscoreES11_S11_EEEEENS7_6detail26Sm90ImplicitGemmTileTraitsINSA_20SM90_TMA_LOAD_IM2COLENSA_14ComposedLayoutINSA_7SwizzleILi2ELi4ELi3EEENSA_18smem_ptr_flag_bitsILi16EEENSW_INSB_IJNSB_IJNSC_ILi8EEENSC_ILi16EEEEEENSB_IJSJ_SE_EEENSB_IJSE_NSC_ILi14EEEEEEEEENSB_IJNSB_IJSJ_NSC_ILi256EEEEEENSB_IJSE_SY_EEENSB_IJSY_NSC_ILi4096EEEEEEEEEEEEEvEENS15_INSA_23SM90_TMA_LOAD_MULTICASTENS17_INS18_ILi3ELi4ELi3EEES1B_NSW_INSB_IJNSB_IJNSC_ILi64EEESD_EEENSB_IJS1C_NSC_ILi4EEEEEES1H_EEENSB_IJNSB_IJSE_NSC_ILi2048EEEEEENSB_IJS1U_NSC_ILi512EEEEEES1N_EEEEEEEvEEEENS_8epilogue10collective6detail29Sm90TmaWarpSpecializedAdapterINS29_15DefaultEpilogueISM_NSB_IJNSB_IJllllEEESE_SY_EEES2E_NS28_6thread17LinearCombinationISM_Li1EffLNS2F_9ScaleType4KindE0ELNS_15FloatRoundStyleE2ESM_EENS_4gemm15EpilogueDefaultEEEEEvvEEEEvNT_6ParamsE)
        .other          _ZN7cutlass13device_kernelINS_4conv6kernel13ConvUniversalINS1_16ConvProblemShapeILNS1_8OperatorE1ELi3EEENS1_10collective14CollectiveConvINS1_46MainloopSm90TmaGmmaWarpSpecializedImplicitGemmILS5_1ELi14ELi3EN4cute5tupleIJNSA_1CILi2EEENSC_ILi1EEESE_EEENS1_36KernelImplicitTmaWarpSpecializedSm90ELi1EEENSB_IJNSC_ILi128EEESI_NSB_IJNSC_ILi32EEEEEEEEENS_6half_tESM_NSA_8TiledMMAINSA_8MMA_AtomIJNSA_4SM904GMMA26MMA_64x128x16_F32F16F16_SSILNSQ_5MajorE0ELSS_1ELNSQ_7ScaleInE1ELST_1EEEEEENSA_6LayoutINSB_IJSE_SE_SE_EEENSB_IJNSC_ILi0EEESY_SY_EEEEENSB_IJNSA_10UnderscoreES11_S11_EEEEENS7_6detail26Sm90ImplicitGemmTileTraitsINSA_20SM90_TMA_LOAD_IM2COLENSA_14ComposedLayoutINSA_7SwizzleILi2ELi4ELi3EEENSA_18smem_ptr_flag_bitsILi16EEENSW_INSB_IJNSB_IJNSC_ILi8EEENSC_ILi16EEEEEENSB_IJSJ_SE_EEENSB_IJSE_NSC_ILi14EEEEEEEEENSB_IJNSB_IJSJ_NSC_ILi256EEEEEENSB_IJSE_SY_EEENSB_IJSY_NSC_ILi4096EEEEEEEEEEEEEvEENS15_INSA_23SM90_TMA_LOAD_MULTICASTENS17_INS18_ILi3ELi4ELi3EEES1B_NSW_INSB_IJNSB_IJNSC_ILi64EEESD_EEENSB_IJS1C_NSC_ILi4EEEEEES1H_EEENSB_IJNSB_IJSE_NSC_ILi2048EEEEEENSB_IJS1U_NSC_ILi512EEEEEES1N_EEEEEEEvEEEENS_8epilogue10collective6detail29Sm90TmaWarpSpecializedAdapterINS29_15DefaultEpilogueISM_NSB_IJNSB_IJllllEEESE_SY_EEES2E_NS28_6thread17LinearCombinationISM_Li1EffLNS2F_9ScaleType4KindE0ELNS_15FloatRoundStyleE2ESM_EENS_4gemm15EpilogueDefaultEEEEEvvEEEEvNT_6ParamsE,@"STO_CUDA_ENTRY STV_DEFAULT"
_ZN7cutlass13device_kernelINS_4conv6kernel13ConvUniversalINS1_16ConvProblemShapeILNS1_8OperatorE1ELi3EEENS1_10collective14CollectiveConvINS1_46MainloopSm90TmaGmmaWarpSpecializedImplicitGemmILS5_1ELi14ELi3EN4cute5tupleIJNSA_1CILi2EEENSC_ILi1EEESE_EEENS1_36KernelImplicitTmaWarpSpecializedSm90ELi1EEENSB_IJNSC_ILi128EEESI_NSB_IJNSC_ILi32EEEEEEEEENS_6half_tESM_NSA_8TiledMMAINSA_8MMA_AtomIJNSA_4SM904GMMA26MMA_64x128x16_F32F16F16_SSILNSQ_5MajorE0ELSS_1ELNSQ_7ScaleInE1ELST_1EEEEEENSA_6LayoutINSB_IJSE_SE_SE_EEENSB_IJNSC_ILi0EEESY_SY_EEEEENSB_IJNSA_10UnderscoreES11_S11_EEEEENS7_6detail26Sm90ImplicitGemmTileTraitsINSA_20SM90_TMA_LOAD_IM2COLENSA_14ComposedLayoutINSA_7SwizzleILi2ELi4ELi3EEENSA_18smem_ptr_flag_bitsILi16EEENSW_INSB_IJNSB_IJNSC_ILi8EEENSC_ILi16EEEEEENSB_IJSJ_SE_EEENSB_IJSE_NSC_ILi14EEEEEEEEENSB_IJNSB_IJSJ_NSC_ILi256EEEEEENSB_IJSE_SY_EEENSB_IJSY_NSC_ILi4096EEEEEEEEEEEEEvEENS15_INSA_23SM90_TMA_LOAD_MULTICASTENS17_INS18_ILi3ELi4ELi3EEES1B_NSW_INSB_IJNSB_IJNSC_ILi64EEESD_EEENSB_IJS1C_NSC_ILi4EEEEEES1H_EEENSB_IJNSB_IJSE_NSC_ILi2048EEEEEENSB_IJS1U_NSC_ILi512EEEEEES1N_EEEEEEEvEEEENS_8epilogue10collective6detail29Sm90TmaWarpSpecializedAdapterINS29_15DefaultEpilogueISM_NSB_IJNSB_IJllllEEESE_SY_EEES2E_NS28_6thread17LinearCombinationISM_Li1EffLNS2F_9ScaleType4KindE0ELNS_15FloatRoundStyleE2ESM_EENS_4gemm15EpilogueDefaultEEEEEvvEEEEvNT_6ParamsE:
[----:B------:R-:W-:Y:S01]  /*0000*/  LDC R1, c[0x0][0x28] ;  /* 0x00000a00ff017b82 */ /* 0x000fe20000000800 */
[----:B------:R-:W0:Y:S01]  /*0010*/  S2R R11, SR_TID.X ;  /* 0x00000000000b7919 */ /* 0x000e220000002100 */
[----:B------:R-:W-:Y:S01]  /*0020*/  ELECT P0, URZ, PT ;  /* 0x00000000003f782f */ /* 0x000fe20003800000 */
[----:B------:R-:W-:Y:S01]  /*0030*/  BSSY B0, `(.L_x_0) ;  /* 0x0000010000007945 */ /* 0x000fe20003800000 */
[----:B------:R-:W1:Y:S01]  /*0040*/  S2R R12, SR_CTAID.X ;  /* 0x00000000000c7919 */ /* 0x000e620000002500 */
[--C-:B0-----:R-:W-:Y:S02]  /*0050*/  SHF.R.U32.HI R0, RZ, 0x5, R11.reuse ;  /* 0x00000005ff007819 */ /* 0x101fe4000001160b */
[----:B------:R-:W-:-:S03]  /*0060*/  SHF.R.U32.HI R3, RZ, 0x7, R11 ;  /* 0x00000007ff037819 */ /* 0x000fc6000001160b */
[----:B------:R-:W0:Y:S04]  /*0070*/  SHFL.IDX PT, R2, R0, RZ, 0x1f ;  /* 0x00001fff00027589 */ /* 0x000e2800000e0000 */
[----:B------:R2:W3:Y:S01]  /*0080*/  SHFL.IDX PT, R10, R3, RZ, 0x1f ;  /* 0x00001fff030a7589 */ /* 0x0004e200000e0000 */
[----:B0-----:R-:W-:-:S13]  /*0090*/  ISETP.NE.OR P0, PT, R2, RZ, !P0 ;  /* 0x000000ff0200720c */ /* 0x001fda0004705670 */
[----:B-123--:R-:W-:Y:S05]  /*00a0*/  @P0 BRA `(.L_x_1) ;  /* 0x0000000000200947 */ /* 0x00efea0003800000 */
[----:B------:R-:W-:Y:S02]  /*00b0*/  ULDC.64 UR4, c[0x0][0x198] ;  /* 0x0000660000047ab9 */ /* 0x000fe40000000a00 */
[----:B------:R-:W-:Y:S02]  /*00c0*/  UIADD3 UR6, UP0, UR4, 0xf0, URZ ;  /* 0x000000f004067890 */ /* 0x000fe4000ff1e03f */
[----:B------:R-:W-:Y:S02]  /*00d0*/  UIADD3 UR4, UP1, UR4, 0x270, URZ ;  /* 0x0000027004047890 */ /* 0x000fe4000ff3e03f */
[----:B------:R-:W-:Y:S02]  /*00e0*/  UIADD3.X UR7, URZ, UR5, URZ, UP0, !UPT ;  /* 0x000000053f077290 */ /* 0x000fe400087fe43f */
[----:B------:R-:W-:-:S07]  /*00f0*/  UIADD3.X UR5, URZ, UR5, URZ, UP1, !UPT ;  /* 0x000000053f057290 */ /* 0x000fce0008ffe43f */
[----:B------:R0:W-:Y:S02]  /*0100*/  UTMACCTL.PF [UR6] ;  /* 0x00000000060079b9 */ /* 0x0001e40008040000 */
[----:B------:R0:W-:Y:S02]  /*0110*/  UTMACCTL.PF [UR4] ;  /* 0x00000000040079b9 */ /* 0x0001e40008040000 */
[----:B0-----:R-:W-:Y:S01]  /*0120*/  NOP ;  /* 0x0000000000007918 */ /* 0x001fe20000000000 */
.L_x_1:
[----:B------:R-:W-:Y:S05]  /*0130*/  BSYNC B0 ;  /* 0x0000000000007941 */ /* 0x000fea0003800000 */
.L_x_0:
[----:B------:R-:W0:Y:S01]  /*0140*/  SHFL.IDX PT, R0, R0, RZ, 0x1f ;  /* 0x00001fff00007589 */ /* 0x000e2200000e0000 */
[----:B------:R-:W-:Y:S02]  /*0150*/  SHF.R.S32.HI R4, RZ, 0x1f, R11 ;  /* 0x0000001fff047819 */ /* 0x000fe4000001140b */
[----:B------:R-:W-:Y:S01]  /*0160*/  I2FP.F32.U32 R6, R12 ;  /* 0x0000000c00067245 */ /* 0x000fe20000201000 */
[----:B------:R-:W1:Y:S01]  /*0170*/  S2R R13, SR_CTAID.Y ;  /* 0x00000000000d7919 */ /* 0x000e620000002600 */
[----:B------:R-:W-:-:S04]  /*0180*/  LEA.HI R4, R4, R11, RZ, 0x7 ;  /* 0x0000000b04047211 */ /* 0x000fc800078f38ff */
[----:B------:R-:W-:-:S05]  /*0190*/  LOP3.LUT R4, R4, 0xffffff80, RZ, 0xc0, !PT ;  /* 0xffffff8004047812 */ /* 0x000fca00078ec0ff */
[----:B------:R-:W-:-:S05]  /*01a0*/  IMAD.IADD R14, R11, 0x1, -R4 ;  /* 0x000000010b0e7824 */ /* 0x000fca00078e0a04 */
[----:B------:R-:W-:-:S04]  /*01b0*/  SHF.R.S32.HI R3, RZ, 0x1f, R14 ;  /* 0x0000001fff037819 */ /* 0x000fc8000001140e */
[----:B------:R-:W-:Y:S02]  /*01c0*/  LEA.HI R3, R3, R14, RZ, 0x3 ;  /* 0x0000000e03037211 */ /* 0x000fe400078f18ff */
[----:B0-----:R-:W-:Y:S02]  /*01d0*/  ISETP.NE.AND P0, PT, R0, RZ, PT ;  /* 0x000000ff0000720c */ /* 0x001fe40003f05270 */
[--C-:B------:R-:W-:Y:S02]  /*01e0*/  SHF.R.S32.HI R4, RZ, 0x3, R3.reuse ;  /* 0x00000003ff047819 */ /* 0x100fe40000011403 */
[----:B------:R-:W-:Y:S02]  /*01f0*/  SHF.R.S32.HI R3, RZ, 0x1f, R3 ;  /* 0x0000001fff037819 */ /* 0x000fe40000011403 */
[----:B------:R-:W-:-:S07]  /*0200*/  SHF.R.S32.HI R5, RZ, 0x1f, R0 ;  /* 0x0000001fff057819 */ /* 0x000fce0000011400 */
[----:B-1----:R-:W-:Y:S05]  /*0210*/  @P0 BRA `(.L_x_2) ;  /* 0x0000000000b40947 */ /* 0x002fea0003800000 */
[----:B------:R-:W-:Y:S01]  /*0220*/  ELECT P0, URZ, PT ;  /* 0x00000000003f782f */ /* 0x000fe20003800000 */
[----:B------:R-:W-:-:S12]  /*0230*/  BSSY B0, `(.L_x_2) ;  /* 0x000002b000007945 */ /* 0x000fd80003800000 */
[----:B------:R-:W-:Y:S05]  /*0240*/  @!P0 BRA `(.L_x_3) ;  /* 0x0000000000a48947 */ /* 0x000fea0003800000 */
[----:B------:R-:W0:Y:S01]  /*0250*/  S2UR UR8, SR_CgaCtaId ;  /* 0x00000000000879c3 */ /* 0x000e220000008800 */
[----:B------:R-:W-:Y:S01]  /*0260*/  UMOV UR4, 0x400 ;  /* 0x0000040000047882 */ /* 0x000fe20000000000 */
[----:B------:R-:W-:Y:S01]  /*0270*/  UMOV UR5, 0x1 ;  /* 0x0000000100057882 */ /* 0x000fe20000000000 */
[----:B------:R-:W-:Y:S02]  /*0280*/  UMOV UR6, 0x2 ;  /* 0x0000000200067882 */ /* 0x000fe40000000000 */
[----:B------:R-:W-:-:S04]  /*0290*/  UIADD3 UR6, -UR6, 0x100000, URZ ;  /* 0x0010000006067890 */ /* 0x000fc8000fffe13f */
[----:B------:R-:W-:Y:S02]  /*02a0*/  USHF.L.U32 UR7, UR6, 0xb, URZ ;  /* 0x0000000b06077899 */ /* 0x000fe4000800063f */
[----:B------:R-:W-:Y:S02]  /*02b0*/  USHF.L.U32 UR6, UR6, 0x1, URZ ;  /* 0x0000000106067899 */ /* 0x000fe4000800063f */
[----:B0-----:R-:W-:Y:S02]  /*02c0*/  ULEA UR8, UR8, UR4, 0x18 ;  /* 0x0000000408087291 */ /* 0x001fe4000f8ec03f */
[----:B------:R-:W-:-:S04]  /*02d0*/  UIADD3 UR4, -UR5, 0x100000, URZ ;  /* 0x0010000005047890 */ /* 0x000fc8000fffe13f */
[----:B------:R-:W-:Y:S02]  /*02e0*/  USHF.L.U32 UR5, UR4, 0xb, URZ ;  /* 0x0000000b04057899 */ /* 0x000fe4000800063f */
[----:B------:R-:W-:Y:S01]  /*02f0*/  USHF.L.U32 UR4, UR4, 0x1, URZ ;  /* 0x0000000104047899 */ /* 0x000fe2000800063f */
[----:B------:R-:W0:Y:S11]  /*0300*/  FENCE.VIEW.ASYNC.S ;  /* 0x00000000000073c6 */ /* 0x000e360000000000 */
[----:B0-----:R0:W1:Y:S01]  /*0310*/  SYNCS.EXCH.64 URZ, [UR8+0x38000], UR4 ;  /* 0x03800004083f75b2 */ /* 0x0010620008000100 */
[----:B------:R0:W2:Y:S01]  /*0320*/  SYNCS.EXCH.64 URZ, [UR8+0x38070], UR6 ;  /* 0x03807006083f75b2 */ /* 0x0000a20008000100 */
[----:B------:R0:W3:Y:S01]  /*0330*/  SYNCS.EXCH.64 URZ, [UR8+0x38008], UR4 ;  /* 0x03800804083f75b2 */ /* 0x0000e20008000100 */
[----:B------:R0:W4:Y:S01]  /*0340*/  SYNCS.EXCH.64 URZ, [UR8+0x38078], UR6 ;  /* 0x03807806083f75b2 */ /* 0x0001220008000100 */
[----:B------:R0:W0:Y:S01]  /*0350*/  SYNCS.EXCH.64 URZ, [UR8+0x38010], UR4 ;  /* 0x03801004083f75b2 */ /* 0x0000220008000100 */
        /* <DEDUP_REMOVED lines=23> */
[----:B-1234-:R-:W-:Y:S01]  /*04d0*/  NOP ;  /* 0x0000000000007918 */ /* 0x01efe20000000000 */
.L_x_3:
[----:B0-----:R-:W-:Y:S05]  /*04e0*/  BSYNC B0 ;  /* 0x0000000000007941 */ /* 0x001fea0003800000 */
.L_x_2:
[----:B------:R-:W-:Y:S01]  /*04f0*/  ULDC UR4, c[0x0][0x150] ;  /* 0x0000540000047ab9 */ /* 0x000fe20000000800 */
[----:B------:R-:W-:Y:S01]  /*0500*/  LEA.HI R3, R3, R4, RZ, 0x2 ;  /* 0x0000000403037211 */ /* 0x000fe200078f10ff */
[----:B------:R-:W-:Y:S01]  /*0510*/  FMUL R6, R6, UR4 ;  /* 0x0000000406067c20 */ /* 0x000fe20008400000 */
[----:B------:R-:W-:Y:S01]  /*0520*/  LEA.HI R5, R5, R0, RZ, 0x2 ;  /* 0x0000000005057211 */ /* 0x000fe200078f10ff */
[----:B------:R-:W-:Y:S01]  /*0530*/  ULDC UR4, c[0x0][0x154] ;  /* 0x0000550000047ab9 */ /* 0x000fe20000000800 */
[----:B------:R-:W-:Y:S01]  /*0540*/  LOP3.LUT R3, R3, 0xfffffffc, RZ, 0xc0, !PT ;  /* 0xfffffffc03037812 */ /* 0x000fe200078ec0ff */
[----:B------:R-:W0:Y:S01]  /*0550*/  LDC R8, c[0x0][0x140] ;  /* 0x00005000ff087b82 */ /* 0x000e220000000800 */
[----:B------:R-:W-:Y:S01]  /*0560*/  LOP3.LUT R5, R5, 0x3ffffffc, RZ, 0xc0, !PT ;  /* 0x3ffffffc05057812 */ /* 0x000fe200078ec0ff */
[----:B------:R-:W1:Y:S01]  /*0570*/  F2I.U32.TRUNC.NTZ R6, R6 ;  /* 0x0000000600067305 */ /* 0x000e62000020f000 */
[----:B------:R-:W-:Y:S01]  /*0580*/  LOP3.LUT P0, RZ, R14, 0x7, RZ, 0xc0, !PT ;  /* 0x000000070eff7812 */ /* 0x000fe2000780c0ff */
[----:B------:R-:W-:Y:S01]  /*0590*/  IMAD.IADD R3, R4, 0x1, -R3 ;  /* 0x0000000104037824 */ /* 0x000fe200078e0a03 */
[----:B------:R-:W-:Y:S01]  /*05a0*/  I2FP.F32.U32 R4, R13 ;  /* 0x0000000d00047245 */ /* 0x000fe20000201000 */
[----:B------:R-:W-:Y:S01]  /*05b0*/  IMAD.IADD R0, R0, 0x1, -R5 ;  /* 0x0000000100007824 */ /* 0x000fe200078e0a05 */
[----:B------:R-:W-:Y:S01]  /*05c0*/  ISETP.NE.AND P3, PT, R10, 0x1, PT ;  /* 0x000000010a00780c */ /* 0x000fe20003f65270 */
[----:B------:R-:W-:Y:S01]  /*05d0*/  NOP ;  /* 0x0000000000007918 */ /* 0x000fe20000000000 */
[----:B------:R-:W-:Y:S01]  /*05e0*/  NOP ;  /* 0x0000000000007918 */ /* 0x000fe20000000000 */
[----:B------:R-:W-:-:S02]  /*05f0*/  IMAD R0, R0, 0x4, R3 ;  /* 0x0000000400007824 */ /* 0x000fc400078e0203 */
[----:B------:R-:W-:Y:S01]  /*0600*/  FMUL R7, R4, UR4 ;  /* 0x0000000404077c20 */ /* 0x000fe20008400000 */
[----:B------:R-:W-:Y:S02]  /*0610*/  ULDC UR4, c[0x0][0x144] ;  /* 0x0000510000047ab9 */ /* 0x000fe40000000800 */
[C---:B------:R-:W-:Y:S01]  /*0620*/  LEA.HI R3, R0.reuse, R0, RZ, 0x1 ;  /* 0x0000000000037211 */ /* 0x040fe200078f08ff */
[----:B-1----:R-:W-:Y:S02]  /*0630*/  IMAD.MOV R5, RZ, RZ, -R6 ;  /* 0x000000ffff057224 */ /* 0x002fe400078e0a06 */
[----:B------:R-:W1:Y:S01]  /*0640*/  F2I.U32.TRUNC.NTZ R7, R7 ;  /* 0x0000000700077305 */ /* 0x000e62000020f000 */
[----:B------:R-:W-:Y:S01]  /*0650*/  LOP3.LUT R3, R3, 0xfffffffe, RZ, 0xc0, !PT ;  /* 0xfffffffe03037812 */ /* 0x000fe200078ec0ff */
[----:B------:R-:W-:Y:S01]  /*0660*/  IMAD R4, R5, UR4, R12 ;  /* 0x0000000405047c24 */ /* 0x000fe2000f8e020c */
[----:B------:R-:W-:Y:S01]  /*0670*/  ULDC UR4, c[0x0][0x148] ;  /* 0x0000520000047ab9 */ /* 0x000fe20000000800 */
[----:B------:R-:W-:Y:S01]  /*0680*/  IMAD.SHL.U32 R5, R0, 0x4, RZ ;  /* 0x0000000400057824 */ /* 0x000fe200078e00ff */
[----:B0-----:R-:W-:Y:S01]  /*0690*/  ISETP.EQ.U32.AND P1, PT, R8, 0x1, PT ;  /* 0x000000010800780c */ /* 0x001fe20003f22070 */
[----:B------:R-:W-:-:S03]  /*06a0*/  IMAD.IADD R3, R0, 0x1, -R3 ;  /* 0x0000000100037824 */ /* 0x000fc600078e0a03 */
[----:B------:R-:W-:Y:S02]  /*06b0*/  LOP3.LUT R0, R0, 0xc, R5, 0x78, !PT ;  /* 0x0000000c00007812 */ /* 0x000fe400078e7805 */
[----:B------:R-:W-:Y:S02]  /*06c0*/  ISETP.NE.AND P4, PT, R3, R4, PT ;  /* 0x000000040300720c */ /* 0x000fe40003f85270 */
[----:B------:R-:W-:Y:S01]  /*06d0*/  SHF.R.S32.HI R3, RZ, 0x1f, R2 ;  /* 0x0000001fff037819 */ /* 0x000fe20000011402 */
[----:B-1----:R-:W-:Y:S01]  /*06e0*/  IMAD.MOV R6, RZ, RZ, -R7 ;  /* 0x000000ffff067224 */ /* 0x002fe200078e0a07 */
[----:B------:R-:W-:Y:S02]  /*06f0*/  ISETP.LT.U32.AND P0, PT, R0, 0x2, !P0 ;  /* 0x000000020000780c */ /* 0x000fe40004701070 */
[----:B------:R-:W-:Y:S01]  /*0700*/  LEA.HI R3, R3, R2, RZ, 0x2 ;  /* 0x0000000203037211 */ /* 0x000fe200078f10ff */
[----:B------:R-:W-:-:S03]  /*0710*/  IMAD R7, R6, UR4, R13 ;  /* 0x0000000406077c24 */ /* 0x000fc6000f8e020d */
[----:B------:R-:W-:-:S03]  /*0720*/  LOP3.LUT R3, R3, 0xfffffffc, RZ, 0xc0, !PT ;  /* 0xfffffffc03037812 */ /* 0x000fc600078ec0ff */
[----:B------:R-:W-:Y:S02]  /*0730*/  @P4 LEA.HI R4, R0, R0, RZ, 0x1 ;  /* 0x0000000000044211 */ /* 0x000fe400078f08ff */
[----:B------:R-:W-:Y:S01]  /*0740*/  IMAD.IADD R5, R2, 0x1, -R3 ;  /* 0x0000000102057824 */ /* 0x000fe200078e0a03 */
[----:B------:R-:W-:Y:S02]  /*0750*/  SEL R3, RZ, 0x1, !P0 ;  /* 0x00000001ff037807 */ /* 0x000fe40004000000 */
[----:B------:R-:W-:Y:S02]  /*0760*/  @P4 SHF.R.S32.HI R4, RZ, 0x1, R4 ;  /* 0x00000001ff044819 */ /* 0x000fe40000011404 */
[----:B------:R-:W-:Y:S02]  /*0770*/  LOP3.LUT P2, RZ, R10, R5, RZ, 0xfc, !PT ;  /* 0x000000050aff7212 */ /* 0x000fe4000784fcff */
[----:B------:R-:W-:Y:S01]  /*0780*/  @P4 ISETP.NE.AND P5, PT, R4, R7, PT ;  /* 0x000000070400420c */ /* 0x000fe20003fa5270 */
[----:B------:R-:W-:Y:S01]  /*0790*/  IMAD.MOV.U32 R4, RZ, RZ, 0x1 ;  /* 0x00000001ff047424 */ /* 0x000fe200078e00ff */
[----:B------:R-:W-:-:S02]  /*07a0*/  SEL R2, RZ, 0x1, P2 ;  /* 0x00000001ff027807 */ /* 0x000fc40001000000 */
[----:B------:R-:W-:Y:S02]  /*07b0*/  @P4 SEL R4, RZ, 0x1, P5 ;  /* 0x00000001ff044807 */ /* 0x000fe40002800000 */
[----:B------:R-:W-:Y:S02]  /*07c0*/  SEL R2, R2, 0x2, P3 ;  /* 0x0000000202027807 */ /* 0x000fe40001800000 */
[----:B------:R-:W-:Y:S01]  /*07d0*/  LOP3.LUT R4, R4, R3, RZ, 0xc0, !PT ;  /* 0x0000000304047212 */ /* 0x000fe200078ec0ff */
[----:B------:R-:W-:Y:S06]  /*07e0*/  @!P1 BRA `(.L_x_4) ;  /* 0x0000000000089947 */ /* 0x000fec0003800000 */
[----:B------:R-:W-:Y:S01]  /*07f0*/  UCGABAR_ARV ;  /* 0x00000000000079c7 */ /* 0x000fe20008000000 */
[----:B------:R-:W-:Y:S05]  /*0800*/  BRA `(.L_x_5) ;  /* 0x0000000000047947 */ /* 0x000fea0003800000 */
.L_x_4:
[----:B------:R-:W-:Y:S01]  /*0810*/  NOP ;  /* 0x0000000000007918 */ /* 0x000fe20000000000 */
.L_x_5:
[----:B------:R-:W-:Y:S01]  /*0820*/  ULDC.64 UR4, c[0x0][0x618] ;  /* 0x0001860000047ab9 */ /* 0x000fe20000000a00 */
[----:B------:R-:W-:Y:S01]  /*0830*/  ULDC.64 UR12, c[0x0][0x208] ;  /* 0x00008200000c7ab9 */ /* 0x000fe20000000a00 */
[----:B------:R-:W-:-:S04]  /*0840*/  ISETP.NE.U32.AND P0, PT, RZ, UR4, PT ;  /* 0x00000004ff007c0c */ /* 0x000fc8000bf05070 */
[----:B------:R-:W-:-:S13]  /*0850*/  ISETP.NE.AND.EX P0, PT, RZ, UR5, PT, P0 ;  /* 0x00000005ff007c0c */ /* 0x000fda000bf05300 */
[----:B------:R-:W-:Y:S05]  /*0860*/  @!P0 BRA `(.L_x_6) ;  /* 0x00000000001c8947 */ /* 0x000fea0003800000 */
[----:B------:R-:W0:Y:S02]  /*0870*/  LDC.64 R6, c[0x0][0x618] ;  /* 0x00018600ff067b82 */ /* 0x000e240000000a00 */
[----:B0-----:R-:W2:Y:S02]  /*0880*/  LDG.E.64 R6, desc[UR12][R6.64] ;  /* 0x0000000c06067981 */ /* 0x001ea4000c1e1b00 */
[----:B--2---:R-:W-:-:S04]  /*0890*/  ISETP.NE.U32.AND P0, PT, R6, RZ, PT ;  /* 0x000000ff0600720c */ /* 0x004fc80003f05070 */
[----:B------:R-:W-:-:S13]  /*08a0*/  ISETP.NE.AND.EX P0, PT, R7, RZ, PT, P0 ;  /* 0x000000ff0700720c */ /* 0x000fda0003f05300 */
[----:B------:R-:W-:Y:S05]  /*08b0*/  @!P0 BRA `(.L_x_6) ;  /* 0x0000000000088947 */ /* 0x000fea0003800000 */
[----:B------:R0:W5:Y:S01]  /*08c0*/  LD.E R8, desc[UR12][R6.64] ;  /* 0x0000000c06087980 */ /* 0x000162000c101900 */
[----:B------:R-:W-:Y:S05]  /*08d0*/  BRA `(.L_x_7) ;  /* 0x0000000000207947 */ /* 0x000fea0003800000 */
.L_x_6:
[----:B------:R-:W-:Y:S02]  /*08e0*/  ULDC.64 UR4, c[0x0][0x608] ;  /* 0x0001820000047ab9 */ /* 0x000fe40000000a00 */
[----:B------:R-:W-:-:S04]  /*08f0*/  ISETP.NE.U32.AND P0, PT, RZ, UR4, PT ;  /* 0x00000004ff007c0c */ /* 0x000fc8000bf05070 */
[----:B------:R-:W-:-:S13]  /*0900*/  ISETP.NE.AND.EX P0, PT, RZ, UR5, PT, P0 ;  /* 0x00000005ff007c0c */ /* 0x000fda000bf05300 */
[----:B------:R-:W-:Y:S05]  /*0910*/  @!P0 BRA `(.L_x_8) ;  /* 0x00000000000c8947 */ /* 0x000fea0003800000 */
[----:B------:R-:W0:Y:S02]  /*0920*/  LDC.64 R8, c[0x0][0x608] ;  /* 0x00018200ff087b82 */ /* 0x000e240000000a00 */
[----:B0-----:R1:W5:Y:S01]  /*0930*/  LDG.E R8, desc[UR12][R8.64] ;  /* 0x0000000c08087981 */ /* 0x001362000c1e1900 */
[----:B------:R-:W-:Y:S05]  /*0940*/  BRA `(.L_x_7) ;  /* 0x0000000000047947 */ /* 0x000fea0003800000 */
.L_x_8:
[----:B------:R-:W2:Y:S02]  /*0950*/  LDC R8, c[0x0][0x600] ;  /* 0x00018000ff087b82 */ /* 0x000ea40000000800 */
.L_x_7:
[----:B------:R-:W-:Y:S02]  /*0960*/  ULDC.64 UR4, c[0x0][0x620] ;  /* 0x0001880000047ab9 */ /* 0x000fe40000000a00 */
[----:B------:R-:W-:-:S04]  /*0970*/  ISETP.NE.U32.AND P0, PT, RZ, UR4, PT ;  /* 0x00000004ff007c0c */ /* 0x000fc8000bf05070 */
[----:B------:R-:W-:-:S13]  /*0980*/  ISETP.NE.AND.EX P0, PT, RZ, UR5, PT, P0 ;  /* 0x00000005ff007c0c */ /* 0x000fda000bf05300 */
[----:B------:R-:W-:Y:S05]  /*0990*/  @!P0 BRA `(.L_x_9) ;  /* 0x00000000001c8947 */ /* 0x000fea0003800000 */
[----:B0-----:R-:W0:Y:S02]  /*09a0*/  LDC.64 R6, c[0x0][0x620] ;  /* 0x00018800ff067b82 */ /* 0x001e240000000a00 */
[----:B0-----:R-:W3:Y:S02]  /*09b0*/  LDG.E.64 R6, desc[UR12][R6.64] ;  /* 0x0000000c06067981 */ /* 0x001ee4000c1e1b00 */
[----:B---3--:R-:W-:-:S04]  /*09c0*/  ISETP.NE.U32.AND P0, PT, R6, RZ, PT ;  /* 0x000000ff0600720c */ /* 0x008fc80003f05070 */
[----:B------:R-:W-:-:S13]  /*09d0*/  ISETP.NE.AND.EX P0, PT, R7, RZ, PT, P0 ;  /* 0x000000ff0700720c */ /* 0x000fda0003f05300 */
[----:B------:R-:W-:Y:S05]  /*09e0*/  @!P0 BRA `(.L_x_9) ;  /* 0x0000000000088947 */ /* 0x000fea0003800000 */
[----:B-1----:R0:W5:Y:S01]  /*09f0*/  LD.E R9, desc[UR12][R6.64] ;  /* 0x0000000c06097980 */ /* 0x002162000c101900 */
[----:B------:R-:W-:Y:S05]  /*0a00*/  BRA `(.L_x_10) ;  /* 0x0000000000207947 */ /* 0x000fea0003800000 */
.L_x_9:
[----:B------:R-:W-:Y:S02]  /*0a10*/  ULDC.64 UR4, c[0x0][0x610] ;  /* 0x0001840000047ab9 */ /* 0x000fe40000000a00 */
[----:B------:R-:W-:-:S04]  /*0a20*/  ISETP.NE.U32.AND P0, PT, RZ, UR4, PT ;  /* 0x00000004ff007c0c */ /* 0x000fc8000bf05070 */
[----:B------:R-:W-:-:S13]  /*0a30*/  ISETP.NE.AND.EX P0, PT, RZ, UR5, PT, P0 ;  /* 0x00000005ff007c0c */ /* 0x000fda000bf05300 */
[----:B------:R-:W-:Y:S05]  /*0a40*/  @!P0 BRA `(.L_x_11) ;  /* 0x00000000000c8947 */ /* 0x000fea0003800000 */
[----:B0-----:R-:W1:Y:S02]  /*0a50*/  LDC.64 R6, c[0x0][0x610] ;  /* 0x00018400ff067b82 */ /* 0x001e640000000a00 */
[----:B-1----:R1:W5:Y:S01]  /*0a60*/  LDG.E R9, desc[UR12][R6.64] ;  /* 0x0000000c06097981 */ /* 0x002362000c1e1900 */
[----:B------:R-:W-:Y:S05]  /*0a70*/  BRA `(.L_x_10) ;  /* 0x0000000000047947 */ /* 0x000fea0003800000 */
.L_x_11:
[----:B-1----:R-:W3:Y:S02]  /*0a80*/  LDC R9, c[0x0][0x604] ;  /* 0x00018100ff097b82 */ /* 0x002ee40000000800 */
.L_x_10:
[----:B------:R-:W4:Y:S01]  /*0a90*/  LDC R3, c[0x0][0x3e8] ;  /* 0x0000fa00ff037b82 */ /* 0x000f220000000800 */
[----:B------:R-:W-:Y:S01]  /*0aa0*/  ULDC UR4, c[0x0][0x3dc] ;  /* 0x0000f70000047ab9 */ /* 0x000fe20000000800 */
[----:B------:R-:W-:Y:S01]  /*0ab0*/  ULDC.64 UR6, c[0x0][0x3e0] ;  /* 0x0000f80000067ab9 */ /* 0x000fe20000000a00 */
[----:B------:R-:W-:Y:S02]  /*0ac0*/  UIADD3 UR4, UR4, 0x1f, URZ ;  /* 0x0000001f04047890 */ /* 0x000fe4000fffe03f */
[----:B------:R-:W-:Y:S02]  /*0ad0*/  UIMAD UR6, UR7, UR6, URZ ;  /* 0x00000006070672a4 */ /* 0x000fe4000f8e023f */
[----:B------:R-:W-:-:S04]  /*0ae0*/  USHF.R.S32.HI UR5, URZ, 0x1f, UR4 ;  /* 0x0000001f3f057899 */ /* 0x000fc80008011404 */
[----:B------:R-:W-:-:S04]  /*0af0*/  ULEA.HI UR5, UR5, UR4, URZ, 0x5 ;  /* 0x0000000405057291 */ /* 0x000fc8000f8f283f */
[----:B------:R-:W-:Y:S01]  /*0b00*/  USHF.R.S32.HI UR15, URZ, 0x5, UR5 ;  /* 0x000000053f0f7899 */ /* 0x000fe20008011405 */
[----:B----4-:R-:W-:-:S05]  /*0b10*/  IMAD R3, R3, UR6, RZ ;  /* 0x0000000603037c24 */ /* 0x010fca000f8e02ff */
[----:B------:R-:W-:Y:S01]  /*0b20*/  IMAD R3, R3, UR15, RZ ;  /* 0x0000000f03037c24 */ /* 0x000fe2000f8e02ff */
[----:B------:R-:W-:Y:S06]  /*0b30*/  @!P1 BRA `(.L_x_12) ;  /* 0x00000000000c9947 */ /* 0x000fec0003800000 */
[----:B------:R-:W-:Y:S01]  /*0b40*/  UCGABAR_WAIT ;  /* 0x0000000000007dc7 */ /* 0x000fe20008000000 */
[----:B------:R-:W-:Y:S01]  /*0b50*/  CCTL.IVALL ;  /* 0x00000000ff00798f */ /* 0x000fe20002000000 */
[----:B------:R-:W-:Y:S05]  /*0b60*/  BRA `(.L_x_13) ;  /* 0x0000000000047947 */ /* 0x000fea0003800000 */
.L_x_12:
[----:B------:R-:W-:Y:S06]  /*0b70*/  BAR.SYNC.DEFER_BLOCKING 0x0 ;  /* 0x0000000000007b1d */ /* 0x000fec0000010000 */
.L_x_13:
[----:B------:R-:W-:-:S13]  /*0b80*/  ISETP.NE.AND P0, PT, R10, RZ, PT ;  /* 0x000000ff0a00720c */ /* 0x000fda0003f05270 */
[----:B------:R-:W-:Y:S05]  /*0b90*/  @!P0 BRA `(.L_x_14) ;  /* 0x0000008400f48947 */ /* 0x000fea0003800000 */
[----:B------:R-:W-:-:S13]  /*0ba0*/  ISETP.NE.AND P0, PT, R10, 0x1, PT ;  /* 0x000000010a00780c */ /* 0x000fda0003f05270 */
[----:B------:R-:W-:Y:S05]  /*0bb0*/  @P0 EXIT ;  /* 0x000000000000094d */ /* 0x000fea0003800000 */
[----:B------:R-:W-:Y:S01]  /*0bc0*/  ISETP.GE.AND P0, PT, R3, 0x1, PT ;  /* 0x000000010300780c */ /* 0x000fe20003f06270 */
[----:B------:R-:W-:Y:S01]  /*0bd0*/  UMOV UR4, URZ ;  /* 0x0000003f00047c82 */ /* 0x000fe20008000000 */
[----:B------:R-:W-:Y:S02]  /*0be0*/  CS2R R86, SRZ ;  /* 0x0000000000567805 */ /* 0x000fe4000001ff00 */
[----:B------:R-:W-:Y:S02]  /*0bf0*/  CS2R R88, SRZ ;  /* 0x0000000000587805 */ /* 0x000fe4000001ff00 */
[----:B------:R-:W-:Y:S02]  /*0c00*/  CS2R R90, SRZ ;  /* 0x00000000005a7805 */ /* 0x000fe4000001ff00 */
[----:B------:R-:W-:Y:S02]  /*0c10*/  CS2R R92, SRZ ;  /* 0x00000000005c7805 */ /* 0x000fe4000001ff00 */
[----:B------:R-:W-:-:S02]  /*0c20*/  CS2R R94, SRZ ;  /* 0x00000000005e7805 */ /* 0x000fc4000001ff00 */
[----:B------:R-:W-:Y:S02]  /*0c30*/  CS2R R96, SRZ ;  /* 0x0000000000607805 */ /* 0x000fe4000001ff00 */
        /* <DEDUP_REMOVED lines=57> */
[----:B------:R-:W-:Y:S01]  /*0fd0*/  CS2R R84, SRZ ;  /* 0x0000000000547805 */ /* 0x000fe2000001ff00 */
[----:B------:R-:W-:Y:S06]  /*0fe0*/  @!P0 BRA `(.L_x_15) ;  /* 0x0000000000988947 */ /* 0x000fec0003800000 */
[----:B------:R-:W-:-:S04]  /*0ff0*/  LOP3.LUT R5, R2, 0x1, RZ, 0xfc, !PT ;  /* 0x0000000102057812 */ /* 0x000fc800078efcff */
[----:B------:R-:W-:-:S13]  /*1000*/  ISETP.NE.AND P1, PT, R5, 0x3, PT ;  /* 0x000000030500780c */ /* 0x000fda0003f25270 */
[----:B------:R-:W-:Y:S05]  /*1010*/  @!P1 BRA `(.L_x_16) ;  /* 0x0000000000049947 */ /* 0x000fea0003800000 */
[----:B------:R-:W-:Y:S01]  /*1020*/  BPT.TRAP 0x1 ;  /* 0x000000040000795c */ /* 0x000fe20000300000 */
.L_x_16:
[----:B------:R-:W4:Y:S01]  /*1030*/  S2UR UR5, SR_CgaCtaId ;  /* 0x00000000000579c3 */ /* 0x000f220000008800 */
[----:B------:R-:W-:Y:S01]  /*1040*/  SHF.L.U32 R5, RZ, 0x1f, RZ ;  /* 0x0000001fff057819 */ /* 0x000fe200000006ff */
[----:B------:R-:W-:Y:S02]  /*1050*/  UMOV UR4, 0x400 ;  /* 0x0000040000047882 */ /* 0x000fe40000000000 */
[----:B----4-:R-:W-:-:S12]  /*1060*/  ULEA UR4, UR5, UR4, 0x18 ;  /* 0x0000000405047291 */ /* 0x010fd8000f8ec03f */
.L_x_17:
[----:B01----:R-:W-:-:S04]  /*1070*/  IMAD.U32 R6, RZ, RZ, UR4 ;  /* 0x00000004ff067e24 */ /* 0x003fc8000f8e00ff */
[----:B------:R0:W1:Y:S03]  /*1080*/  SYNCS.PHASECHK.TRANS64.TRYWAIT P1, [R6+URZ+0x38000], R5 ;  /* 0x03800005060075a7 */ /* 0x000066000802017f */
[----:B-1----:R-:W-:Y:S05]  /*1090*/  @!P1 NANOSLEEP.SYNCS 0x989680 ;  /* 0x009896800000995d */ /* 0x002fea0003900000 */
[----:B------:R-:W1:Y:S02]  /*10a0*/  @!P1 SYNCS.PHASECHK.TRANS64 P1, [R6+URZ+0x38000], R5 ;  /* 0x03800005060095a7 */ /* 0x000e64000802007f */
[----:B-1----:R-:W-:Y:S05]  /*10b0*/  @!P1 BRA `(.L_x_17) ;  /* 0xfffffffc00ec9947 */ /* 0x002fea000383ffff */
[----:B------:R-:W-:Y:S01]  /*10c0*/  UIADD3 UR5, UR4, 0x1c000, URZ ;  /* 0x0001c00004057890 */ /* 0x000fe2000fffe03f */
[----:B------:R-:W-:Y:S01]  /*10d0*/  WARPGROUP.ARRIVE ;  /* 0x00000000000079c5 */ /* 0x000fe20000000000 */
[----:B------:R-:W-:Y:S02]  /*10e0*/  USHF.R.U32.HI UR4, URZ, 0x4, UR4 ;  /* 0x000000043f047899 */ /* 0x000fe40008011604 */
[----:B------:R-:W-:Y:S02]  /*10f0*/  USHF.R.U32.HI UR5, URZ, 0x4, UR5 ;  /* 0x000000043f057899 */ /* 0x000fe40008011605 */
[----:B------:R-:W-:Y:S02]  /*1100*/  ULOP3.LUT UR4, UR4, 0x3fff, URZ, 0xc0, !UPT ;  /* 0x00003fff04047892 */ /* 0x000fe4000f8ec03f */
[----:B------:R-:W-:Y:S02]  /*1110*/  ULOP3.LUT UR5, UR5, 0x3fff, URZ, 0xc0, !UPT ;  /* 0x00003fff05057892 */ /* 0x000fe4000f8ec03f */
[----:B------:R-:W-:-:S02]  /*1120*/  ULOP3.LUT UR8, UR4, 0x10000, URZ, 0xfc, !UPT ;  /* 0x0001000004087892 */ /* 0x000fc4000f8efc3f */
[----:B------:R-:W-:Y:S01]  /*1130*/  ULOP3.LUT UR9, UR5, 0x1000000, URZ, 0xfc, !UPT ;  /* 0x0100000005097892 */ /* 0x000fe2000f8efc3f */
[----:B------:R-:W-:Y:S02]  /*1140*/  UMOV UR7, 0x40000040 ;  /* 0x4000004000077882 */ /* 0x000fe40000000000 */
[----:B------:R-:W-:Y:S02]  /*1150*/  UMOV UR5, 0x80000020 ;  /* 0x8000002000057882 */ /* 0x000fe40000000000 */
[----:B------:R-:W-:Y:S02]  /*1160*/  UMOV UR4, UR8 ;  /* 0x0000000800047c82 */ /* 0x000fe40008000000 */
[----:B------:R-:W-:Y:S02]  /*1170*/  UMOV UR6, UR9 ;  /* 0x0000000900067c82 */ /* 0x000fe40008000000 */
[----:B------:R-:W-:Y:S01]  /*1180*/  HGMMA.64x128x16.F32 R88, gdesc[UR4].tnspB, RZ, !UPT ;  /* 0x41e00000045879f0 */ /* 0x000fe2000c7008ff */
[----:B------:R-:W-:Y:S01]  /*1190*/  UIADD3 UR4, UR8, 0x100, URZ ;  /* 0x0000010008047890 */ /* 0x000fe2000fffe03f */
[----:B------:R-:W-:-:S10]  /*11a0*/  UMOV UR5, 0x80000020 ;  /* 0x8000002000057882 */ /* 0x000fd40000000000 */
[----:B------:R-:W-:Y:S01]  /*11b0*/  HGMMA.64x128x16.F32 R24, gdesc[UR4].tnspB, RZ, !UPT ;  /* 0x41e00000041879f0 */ /* 0x000fe2000c7008ff */
[----:B------:R-:W-:Y:S02]  /*11c0*/  UIADD3 UR4, UR8, 0x2, URZ ;  /* 0x0000000208047890 */ /* 0x000fe4000fffe03f */
[----:B------:R-:W-:Y:S01]  /*11d0*/  UIADD3 UR6, UR9, 0x80, URZ ;  /* 0x0000008009067890 */ /* 0x000fe2000fffe03f */
[----:B------:R-:W-:Y:S01]  /*11e0*/  UMOV UR5, 0x80000020 ;  /* 0x8000002000057882 */ /* 0x000fe20000000000 */
[----:B------:R-:W-:-:S07]  /*11f0*/  UMOV UR7, 0x40000040 ;  /* 0x4000004000077882 */ /* 0x000fce0000000000 */
[----:B------:R-:W-:Y:S01]  /*1200*/  HGMMA.64x128x16.F32 R88, gdesc[UR4].tnspB, R88 ;  /* 0x41e00000045879f0 */ /* 0x000fe20008700858 */
[----:B------:R-:W-:Y:S01]  /*1210*/  UIADD3 UR4, UR8, 0x102, URZ ;  /* 0x0000010208047890 */ /* 0x000fe2000fffe03f */
[----:B------:R-:W-:-:S10]  /*1220*/  UMOV UR5, 0x80000020 ;  /* 0x8000002000057882 */ /* 0x000fd40000000000 */
[----:B------:R-:W-:Y:S01]  /*1230*/  HGMMA.64x128x16.F32 R24, gdesc[UR4].tnspB, R24, gsb0 ;  /* 0x41e00000041879f0 */ /* 0x000fe20008000818 */
[----:B------:R-:W-:-:S05]  /*1240*/  UMOV UR4, 0x1 ;  /* 0x0000000100047882 */ /* 0x000fca0000000000 */
.L_x_15:
[----:B01----:R-:W-:-:S05]  /*1250*/  VIMNMX R6, R3, 0x1, PT ;  /* 0x0000000103067848 */ /* 0x003fca0003fe0100 */
[----:B------:R-:W-:-:S05]  /*1260*/  IMAD.IADD R6, R3, 0x1, -R6 ;  /* 0x0000000103067824 */ /* 0x000fca00078e0a06 */
[----:B------:R-:W-:-:S13]  /*1270*/  ISETP.GE.AND P1, PT, R6, 0x1, PT ;  /* 0x000000010600780c */ /* 0x000fda0003f26270 */
[----:B------:R-:W-:Y:S05]  /*1280*/  @!P1 BRA `(.L_x_18) ;  /* 0x00000004000c9947 */ /* 0x000fea0003800000 */
[----:B------:R-:W0:Y:S01]  /*1290*/  S2UR UR6, SR_CgaCtaId ;  /* 0x00000000000679c3 */ /* 0x000e220000008800 */
[----:B------:R-:W-:Y:S01]  /*12a0*/  UMOV UR5, 0x400 ;  /* 0x0000040000057882 */ /* 0x000fe20000000000 */
[----:B------:R-:W-:Y:S01]  /*12b0*/  LOP3.LUT R12, R2, 0x1, RZ, 0xfc, !PT ;  /* 0x00000001020c7812 */ /* 0x000fe200078efcff */
[----:B------:R-:W-:Y:S01]  /*12c0*/  IMAD.MOV.U32 R11, RZ, RZ, RZ ;  /* 0x000000ffff0b7224 */ /* 0x000fe200078e00ff */
[----:B------:R-:W-:Y:S01]  /*12d0*/  UISETP.NE.U32.AND UP0, UPT, UR4, URZ, UPT ;  /* 0x0000003f0400728c */ /* 0x000fe2000bf05070 */
[----:B------:R-:W-:Y:S02]  /*12e0*/  IMAD.MOV.U32 R3, RZ, RZ, R6 ;  /* 0x000000ffff037224 */ /* 0x000fe400078e0006 */
[----:B------:R-:W-:Y:S01]  /*12f0*/  IMAD.MOV.U32 R5, RZ, RZ, RZ ;  /* 0x000000ffff057224 */ /* 0x000fe200078e00ff */
[----:B0-----:R-:W-:-:S04]  /*1300*/  ULEA UR7, UR6, UR5, 0x18 ;  /* 0x0000000506077291 */ /* 0x001fc8000f8ec03f */
[----:B------:R-:W-:Y:S02]  /*1310*/  UIADD3 UR6, UR7, 0x1c000, URZ ;  /* 0x0001c00007067890 */ /* 0x000fe4000fffe03f */
[----:B------:R-:W-:Y:S02]  /*1320*/  USHF.R.U32.HI UR5, URZ, 0x4, UR7 ;  /* 0x000000043f057899 */ /* 0x000fe40008011607 */
[----:B------:R-:W-:Y:S02]  /*1330*/  USHF.R.U32.HI UR6, URZ, 0x4, UR6 ;  /* 0x000000043f067899 */ /* 0x000fe40008011606 */
[----:B------:R-:W-:Y:S02]  /*1340*/  ULOP3.LUT UR5, UR5, 0x3fff, URZ, 0xc0, !UPT ;  /* 0x00003fff05057892 */ /* 0x000fe4000f8ec03f */
[----:B------:R-:W-:Y:S02]  /*1350*/  ULOP3.LUT UR6, UR6, 0x3fff, URZ, 0xc0, !UPT ;  /* 0x00003fff06067892 */ /* 0x000fe4000f8ec03f */
[----:B------:R-:W-:-:S02]  /*1360*/  ULOP3.LUT UR14, UR5, 0x10000, URZ, 0xfc, !UPT ;  /* 0x00010000050e7892 */ /* 0x000fc4000f8efc3f */
[----:B------:R-:W-:-:S12]  /*1370*/  ULOP3.LUT UR15, UR6, 0x1000000, URZ, 0xfc, !UPT ;  /* 0x01000000060f7892 */ /* 0x000fd8000f8efc3f */
.L_x_23:
[----:B------:R-:W-:-:S13]  /*1380*/  ISETP.NE.AND P2, PT, R12, 0x3, PT ;  /* 0x000000030c00780c */ /* 0x000fda0003f45270 */
[----:B------:R-:W-:Y:S05]  /*1390*/  @!P2 BRA `(.L_x_19) ;  /* 0x000000000004a947 */ /* 0x000fea0003800000 */
[----:B------:R-:W-:Y:S01]  /*13a0*/  BPT.TRAP 0x1 ;  /* 0x000000040000795c */ /* 0x000fe20000300000 */
.L_x_19:
[----:B------:R-:W-:Y:S01]  /*13b0*/  SHF.L.U32 R7, R11, 0x1f, RZ ;  /* 0x0000001f0b077819 */ /* 0x000fe200000006ff */
[----:B------:R-:W-:-:S12]  /*13c0*/  ULEA UR5, UR4, UR7, 0x3 ;  /* 0x0000000704057291 */ /* 0x000fd8000f8e183f */
.L_x_20:
[----:B0-----:R-:W-:-:S04]  /*13d0*/  IMAD.U32 R10, RZ, RZ, UR5 ;  /* 0x00000005ff0a7e24 */ /* 0x001fc8000f8e00ff */
[----:B------:R0:W1:Y:S03]  /*13e0*/  SYNCS.PHASECHK.TRANS64.TRYWAIT P1, [R10+URZ+0x38000], R7 ;  /* 0x038000070a0075a7 */ /* 0x000066000802017f */
[----:B-1----:R-:W-:Y:S05]  /*13f0*/  @!P1 NANOSLEEP.SYNCS 0x989680 ;  /* 0x009896800000995d */ /* 0x002fea0003900000 */
[----:B------:R-:W1:Y:S02]  /*1400*/  @!P1 SYNCS.PHASECHK.TRANS64 P1, [R10+URZ+0x38000], R7 ;  /* 0x038000070a0095a7 */ /* 0x000e64000802007f */
[----:B-1----:R-:W-:Y:S05]  /*1410*/  @!P1 BRA `(.L_x_20) ;  /* 0xfffffffc00ec9947 */ /* 0x002fea000383ffff */
[----:B------:R-:W-:Y:S01]  /*1420*/  ULEA UR5, UR4, UR14, 0x9 ;  /* 0x0000000e04057291 */ /* 0x000fe2000f8e483f */
[----:B------:R-:W-:Y:S01]  /*1430*/  WARPGROUP.ARRIVE ;  /* 0x00000000000079c5 */ /* 0x000fe20000000000 */
[----:B------:R-:W-:Y:S01]  /*1440*/  ULEA UR6, UR4, UR15, 0x9 ;  /* 0x0000000f04067291 */ /* 0x000fe2000f8e483f */
[----:B------:R-:W-:Y:S01]  /*1450*/  UMOV UR9, 0x80000020 ;  /* 0x8000002000097882 */ /* 0x000fe20000000000 */
[----:B------:R-:W-:-:S03]  /*1460*/  UMOV UR11, 0x40000040 ;  /* 0x40000040000b7882 */ /* 0x000fc60000000000 */
[----:B------:R-:W-:Y:S02]  /*1470*/  UMOV UR8, UR5 ;  /* 0x0000000500087c82 */ /* 0x000fe40008000000 */
[----:B------:R-:W-:Y:S02]  /*1480*/  UMOV UR10, UR6 ;  /* 0x00000006000a7c82 */ /* 0x000fe40008000000 */
[----:B------:R-:W-:Y:S01]  /*1490*/  HGMMA.64x128x16.F32 R88, gdesc[UR8].tnspB, R88, UP0 ;  /* 0x41e00000085879f0 */ /* 0x000fe2000bf00858 */
[----:B------:R-:W-:Y:S01]  /*14a0*/  UIADD3 UR8, UR5, 0x100, URZ ;  /* 0x0000010005087890 */ /* 0x000fe2000fffe03f */
[----:B------:R-:W-:-:S10]  /*14b0*/  UMOV UR9, 0x80000020 ;  /* 0x8000002000097882 */ /* 0x000fd40000000000 */
[----:B------:R-:W-:Y:S01]  /*14c0*/  HGMMA.64x128x16.F32 R24, gdesc[UR8].tnspB, R24, UP0 ;  /* 0x41e00000081879f0 */ /* 0x000fe2000bf00818 */
[----:B------:R-:W-:Y:S02]  /*14d0*/  UIADD3 UR8, UR5, 0x2, URZ ;  /* 0x0000000205087890 */ /* 0x000fe4000fffe03f */
[----:B------:R-:W-:Y:S01]  /*14e0*/  UIADD3 UR10, UR6, 0x80, URZ ;  /* 0x00000080060a7890 */ /* 0x000fe2000fffe03f */
[----:B------:R-:W-:Y:S01]  /*14f0*/  UMOV UR9, 0x80000020 ;  /* 0x8000002000097882 */ /* 0x000fe20000000000 */
[----:B------:R-:W-:-:S07]  /*1500*/  UMOV UR11, 0x40000040 ;  /* 0x40000040000b7882 */ /* 0x000fce0000000000 */
[----:B------:R-:W-:Y:S01]  /*1510*/  HGMMA.64x128x16.F32 R88, gdesc[UR8].tnspB, R88 ;  /* 0x41e00000085879f0 */ /* 0x000fe20008700858 */
[----:B------:R-:W-:Y:S01]  /*1520*/  UIADD3 UR8, UR5, 0x102, URZ ;  /* 0x0000010205087890 */ /* 0x000fe2000fffe03f */
[----:B------:R-:W-:-:S10]  /*1530*/  UMOV UR9, 0x80000020 ;  /* 0x8000002000097882 */ /* 0x000fd40000000000 */
[----:B------:R-:W-:Y:S03]  /*1540*/  HGMMA.64x128x16.F32 R24, gdesc[UR8].tnspB, R24, gsb0 ;  /* 0x41e00000081879f0 */ /* 0x000fe60008000818 */
[----:B------:R-:W-:Y:S02]  /*1550*/  WARPGROUP.DEPBAR.LE gsb0, 0x1 ;  /* 0x00008000000079c5 */ /* 0x000fe40000010100 */
[----:B------:R-:W-:Y:S05]  /*1560*/  @!P2 BRA `(.L_x_21) ;  /* 0x000000000004a947 */ /* 0x000fea0003800000 */
[----:B------:R-:W-:Y:S01]  /*1570*/  BPT.TRAP 0x1 ;  /* 0x000000040000795c */ /* 0x000fe20000300000 */
.L_x_21:
[----:B------:R-:W-:-:S13]  /*1580*/  ISETP.NE.AND P1, PT, R4, RZ, PT ;  /* 0x000000ff0400720c */ /* 0x000fda0003f25270 */
[----:B0-----:R-:W-:-:S05]  /*1590*/  @P1 LEA R7, R5, UR7, 0x3 ;  /* 0x0000000705071c11 */ /* 0x001fca000f8e18ff */
[----:B------:R-:W-:-:S05]  /*15a0*/  @P1 VIADD R7, R7, 0x38070 ;  /* 0x0003807007071836 */ /* 0x000fca0000000000 */
[----:B------:R-:W-:-:S04]  /*15b0*/  @P1 PRMT R7, R0, 0x654, R7 ;  /* 0x0000065400071816 */ /* 0x000fc80000000007 */
[----:B------:R0:W-:Y:S01]  /*15c0*/  @P1 SYNCS.ARRIVE.TRANS64.RED.A1T0 RZ, [R7+URZ], RZ ;  /* 0x000000ff07ff19a7 */ /* 0x0001e2000810043f */
[----:B------:R-:W-:-:S13]  /*15d0*/  ISETP.GT.U32.AND P1, PT, R2, 0x1, PT ;  /* 0x000000010200780c */ /* 0x000fda0003f24070 */
[----:B0-----:R-:W-:Y:S05]  /*15e0*/  @P1 BRA `(.L_x_22) ;  /* 0x0000000000041947 */ /* 0x001fea0003800000 */
[----:B------:R-:W-:Y:S01]  /*15f0*/  BPT.TRAP 0x1 ;  /* 0x000000040000795c */ /* 0x000fe20000300000 */
.L_x_22:
[----:B------:R-:W-:Y:S01]  /*1600*/  UIADD3 UR4, UR4, 0x1, URZ ;  /* 0x0000000104047890 */ /* 0x000fe2000fffe03f */
[----:B------:R-:W-:Y:S01]  /*1610*/  ISETP.GT.AND P2, PT, R3, 0x1, PT ;  /* 0x000000010300780c */ /* 0x000fe20003f44270 */
[----:B------:R-:W-:Y:S02]  /*1620*/  VIADD R5, R5, 0x1 ;  /* 0x0000000105057836 */ /* 0x000fe40000000000 */
[----:B------:R-:W-:Y:S01]  /*1630*/  UISETP.NE.AND UP0, UPT, UR4, 0xe, UPT ;  /* 0x0000000e0400788c */ /* 0x000fe2000bf05270 */
[----:B------:R-:W-:Y:S02]  /*1640*/  VIADD R3, R3, 0xffffffff ;  /* 0xffffffff03037836 */ /* 0x000fe40000000000 */
[C---:B------:R-:W-:Y:S01]  /*1650*/  ISETP.NE.AND P1, PT, R5.reuse, 0xe, PT ;  /* 0x0000000e0500780c */ /* 0x040fe20003f25270 */
[----:B------:R-:W-:Y:S02]  /*1660*/  USEL UR5, URZ, 0x1, UP0 ;  /* 0x000000013f057887 */ /* 0x000fe40008000000 */
[----:B------:R-:W-:Y:S01]  /*1670*/  USEL UR4, UR4, URZ, UP0 ;  /* 0x0000003f04047287 */ /* 0x000fe20008000000 */
[----:B------:R-:W-:Y:S01]  /*1680*/  SEL R5, R5, RZ, P1 ;  /* 0x000000ff05057207 */ /* 0x000fe20000800000 */
[----:B------:R-:W-:-:S02]  /*1690*/  UPLOP3.LUT UP0, UPT, UPT, UPT, UPT, 0x80, 0x0 ;  /* 0x000000000000789c */ /* 0x000fc40003f0f070 */
[----:B------:R-:W-:Y:S01]  /*16a0*/  LOP3.LUT R11, R11, UR5, RZ, 0x3c, !PT ;  /* 0x000000050b0b7c12 */ /* 0x000fe2000f8e3cff */
[----:B------:R-:W-:Y:S08]  /*16b0*/  @P2 BRA `(.L_x_23) ;  /* 0xfffffffc00302947 */ /* 0x000ff0000383ffff */
.L_x_18:
[----:B------:R-:W-:Y:S02]  /*16c0*/  WARPGROUP.DEPBAR.LE gsb0, 0x0 ;  /* 0x00008000000079c5 */ /* 0x000fe40000010000 */
[----:B------:R-:W-:Y:S05]  /*16d0*/  @!P0 BRA `(.L_x_24) ;  /* 0x0000000000588947 */ /* 0x000fea0003800000 */
[----:B------:R-:W-:-:S04]  /*16e0*/  LOP3.LUT R3, R2, 0x1, RZ, 0xfc, !PT ;  /* 0x0000000102037812 */ /* 0x000fc800078efcff */
[----:B------:R-:W-:-:S13]  /*16f0*/  ISETP.NE.AND P0, PT, R3, 0x3, PT ;  /* 0x000000030300780c */ /* 0x000fda0003f05270 */
[----:B------:R-:W-:Y:S05]  /*1700*/  @!P0 BRA `(.L_x_25) ;  /* 0x0000000000048947 */ /* 0x000fea0003800000 */
[----:B------:R-:W-:Y:S01]  /*1710*/  BPT.TRAP 0x1 ;  /* 0x000000040000795c */ /* 0x000fe20000300000 */
.L_x_25:
[----:B------:R-:W-:Y:S01]  /*1720*/  ISETP.NE.AND P0, PT, R4, RZ, PT ;  /* 0x000000ff0400720c */ /* 0x000fe20003f05270 */
[----:B------:R-:W-:Y:S01]  /*1730*/  BSSY B0, `(.L_x_26) ;  /* 0x000000e000007945 */ /* 0x000fe20003800000 */
[----:B------:R-:W-:-:S11]  /*1740*/  ISETP.GT.U32.AND P1, PT, R2, 0x1, PT ;  /* 0x000000010200780c */ /* 0x000fd60003f24070 */
[----:B------:R-:W-:Y:S05]  /*1750*/  @!P0 BRA `(.L_x_27) ;  /* 0x00000000002c8947 */ /* 0x000fea0003800000 */
[----:B------:R-:W0:Y:S01]  /*1760*/  S2R R5, SR_CgaCtaId ;  /* 0x0000000000057919 */ /* 0x000e220000008800 */
[----:B------:R-:W-:-:S05]  /*1770*/  SHF.R.U32.HI R2, RZ, 0x1, R6 ;  /* 0x00000001ff027819 */ /* 0x000fca0000011606 */
[----:B------:R-:W-:Y:S01]  /*1780*/  IMAD.WIDE.U32 R2, R2, -0x6db6db6d, RZ ;  /* 0x9249249302027825 */ /* 0x000fe200078e00ff */
[----:B------:R-:W-:-:S04]  /*1790*/  MOV R2, 0x400 ;  /* 0x0000040000027802 */ /* 0x000fc80000000f00 */
[----:B------:R-:W-:-:S05]  /*17a0*/  SHF.R.U32.HI R3, RZ, 0x2, R3 ;  /* 0x00000002ff037819 */ /* 0x000fca0000011603 */
[----:B------:R-:W-:Y:S01]  /*17b0*/  IMAD R6, R3, -0xe, R6 ;  /* 0xfffffff203067824 */ /* 0x000fe200078e0206 */
[----:B0-----:R-:W-:-:S05]  /*17c0*/  LEA R5, R5, R2, 0x18 ;  /* 0x0000000205057211 */ /* 0x001fca00078ec0ff */
[----:B------:R-:W-:-:S04]  /*17d0*/  IMAD R6, R6, 0x8, R5 ;  /* 0x0000000806067824 */ /* 0x000fc800078e0205 */
[----:B------:R-:W-:-:S05]  /*17e0*/  VIADD R3, R6, 0x38070 ;  /* 0x0003807006037836 */ /* 0x000fca0000000000 */
[----:B------:R-:W-:-:S04]  /*17f0*/  PRMT R3, R0, 0x654, R3 ;  /* 0x0000065400037816 */ /* 0x000fc80000000003 */
[----:B------:R0:W-:Y:S03]  /*1800*/  SYNCS.ARRIVE.TRANS64.RED.A1T0 RZ, [R3+URZ], RZ ;  /* 0x000000ff03ff79a7 */ /* 0x0001e6000810043f */
.L_x_27:
[----:B------:R-:W-:Y:S05]  /*1810*/  BSYNC B0 ;  /* 0x0000000000007941 */ /* 0x000fea0003800000 */
.L_x_26:
[----:B------:R-:W-:Y:S05]  /*1820*/  @P1 BRA `(.L_x_24) ;  /* 0x0000000000041947 */ /* 0x000fea0003800000 */
[----:B------:R-:W-:Y:S01]  /*1830*/  BPT.TRAP 0x1 ;  /* 0x000000040000795c */ /* 0x000fe20000300000 */
.L_x_24:
[----:B------:R-:W0:Y:S01]  /*1840*/  S2R R0, SR_TID.X ;  /* 0x0000000000007919 */ /* 0x000e220000002100 */
[----:B------:R-:W-:Y:S01]  /*1850*/  ULDC.64 UR4, c[0x0][0x280] ;  /* 0x0000a00000047ab9 */ /* 0x000fe20000000a00 */
[----:B------:R-:W1:Y:S01]  /*1860*/  S2R R2, SR_CTAID.Y ;  /* 0x0000000000027919 */ /* 0x000e620000002600 */
[----:B------:R-:W4:Y:S01]  /*1870*/  S2R R13, SR_CTAID.X ;  /* 0x00000000000d7919 */ /* 0x000f220000002500 */
[----:B0-----:R-:W-:-:S04]  /*1880*/  SHF.R.S32.HI R3, RZ, 0x1f, R0 ;  /* 0x0000001fff037819 */ /* 0x001fc80000011400 */
[----:B------:R-:W-:-:S04]  /*1890*/  LEA.HI R3, R3, R0, RZ, 0x7 ;  /* 0x0000000003037211 */ /* 0x000fc800078f38ff */
[----:B------:R-:W-:Y:S01]  /*18a0*/  LOP3.LUT R3, R3, 0xffffff80, RZ, 0xc0, !PT ;  /* 0xffffff8003037812 */ /* 0x000fe200078ec0ff */
[----:B----4-:R-:W-:-:S04]  /*18b0*/  IMAD.SHL.U32 R4, R13, 0x80, RZ ;  /* 0x000000800d047824 */ /* 0x010fc800078e00ff */
[----:B------:R-:W-:Y:S02]  /*18c0*/  IMAD.IADD R5, R0, 0x1, -R3 ;  /* 0x0000000100057824 */ /* 0x000fe400078e0a03 */
[----:B-1----:R-:W-:-:S03]  /*18d0*/  IMAD.SHL.U32 R0, R2, 0x80, RZ ;  /* 0x0000008002007824 */ /* 0x002fc600078e00ff */
[----:B------:R-:W-:Y:S02]  /*18e0*/  SHF.R.S32.HI R6, RZ, 0x1f, R5 ;  /* 0x0000001fff067819 */ /* 0x000fe40000011405 */
[----:B------:R-:W-:Y:S02]  /*18f0*/  ISETP.GE.AND P0, PT, R0, UR5, PT ;  /* 0x0000000500007c0c */ /* 0x000fe4000bf06270 */
[----:B------:R-:W-:Y:S02]  /*1900*/  LEA.HI R2, R6, R5, RZ, 0x2 ;  /* 0x0000000506027211 */ /* 0x000fe400078f10ff */
[----:B------:R-:W-:Y:S02]  /*1910*/  ISETP.GE.OR P0, PT, R4, UR4, P0 ;  /* 0x0000000404007c0c */ /* 0x000fe40008706670 */
[--C-:B------:R-:W-:Y:S02]  /*1920*/  SHF.R.S32.HI R10, RZ, 0x2, R2.reuse ;  /* 0x00000002ff0a7819 */ /* 0x100fe40000011402 */
[----:B------:R-:W-:-:S04]  /*1930*/  SHF.R.S32.HI R3, RZ, 0x1f, R2 ;  /* 0x0000001fff037819 */ /* 0x000fc80000011402 */
[----:B------:R-:W-:-:S04]  /*1940*/  LEA.HI R3, R3, R10, RZ, 0x3 ;  /* 0x0000000a03037211 */ /* 0x000fc800078f18ff */
[----:B------:R-:W-:Y:S01]  /*1950*/  LOP3.LUT R3, R3, 0xfffffff8, RZ, 0xc0, !PT ;  /* 0xfffffff803037812 */ /* 0x000fe200078ec0ff */
[----:B------:R-:W-:Y:S06]  /*1960*/  @P0 EXIT ;  /* 0x000000000000094d */ /* 0x000fec0003800000 */
[----:B------:R-:W0:Y:S01]  /*1970*/  LDC.64 R16, c[0x0][0x658] ;  /* 0x00019600ff107b82 */ /* 0x000e220000000a00 */
[----:B------:R-:W-:Y:S01]  /*1980*/  LOP3.LUT R2, R2, 0x7ffffffc, RZ, 0xc0, !PT ;  /* 0x7ffffffc02027812 */ /* 0x000fe200078ec0ff */
[----:B------:R-:W-:Y:S01]  /*1990*/  IMAD.IADD R10, R10, 0x1, -R3 ;  /* 0x000000010a0a7824 */ /* 0x000fe200078e0a03 */
[----:B------:R-:W-:Y:S02]  /*19a0*/  LEA.HI R3, R6, R5, RZ, 0x5 ;  /* 0x0000000506037211 */ /* 0x000fe400078f28ff */
[----:B---3-5:R-:W-:Y:S01]  /*19b0*/  FSETP.NEU.AND P1, PT, R9, RZ, PT ;  /* 0x000000ff0900720b */ /* 0x028fe20003f2d000 */
[----:B------:R-:W-:Y:S01]  /*19c0*/  IMAD.IADD R2, R5, 0x1, -R2 ;  /* 0x0000000105027824 */ /* 0x000fe200078e0a02 */
[----:B------:R-:W-:Y:S02]  /*19d0*/  SHF.R.S32.HI R11, RZ, 0x1f, R10 ;  /* 0x0000001fff0b7819 */ /* 0x000fe4000001140a */
[----:B------:R-:W-:Y:S01]  /*19e0*/  SHF.R.S32.HI R5, RZ, 0x5, R3 ;  /* 0x00000005ff057819 */ /* 0x000fe20000011403 */
[----:B------:R-:W-:-:S02]  /*19f0*/  IMAD.SHL.U32 R7, R2, 0x2, RZ ;  /* 0x0000000202077824 */ /* 0x000fc400078e00ff */
[----:B------:R-:W-:-:S03]  /*1a00*/  IMAD.WIDE R2, R13, 0x80, R10 ;  /* 0x000000800d027825 */ /* 0x000fc600078e020a */
[----:B------:R-:W-:Y:S01]  /*1a10*/  SHF.R.S32.HI R13, RZ, 0x1f, R7 ;  /* 0x0000001fff0d7819 */ /* 0x000fe20000011407 */
[C---:B------:R-:W-:Y:S01]  /*1a20*/  IMAD R11, R5.reuse, -0x10, -R4 ;  /* 0xfffffff0050b7824 */ /* 0x040fe200078e0a04 */
[----:B------:R-:W-:Y:S01]  /*1a30*/  IADD3 R4, P0, R0, R7, RZ ;  /* 0x0000000700047210 */ /* 0x000fe20007f1e0ff */
[----:B------:R-:W-:-:S03]  /*1a40*/  IMAD.WIDE R2, R5, 0x10, R2 ;  /* 0x0000001005027825 */ /* 0x000fc600078e0202 */
[----:B------:R-:W-:Y:S02]  /*1a50*/  LEA.HI.X.SX32 R5, R0, R13, 0x1, P0 ;  /* 0x0000000d00057211 */ /* 0x000fe400000f0eff */
[----:B------:R-:W-:Y:S01]  /*1a60*/  IADD3 R10, R11, UR4, -R10 ;  /* 0x000000040b0a7c10 */ /* 0x000fe2000fffe80a */
[-C--:B0-----:R-:W-:Y:S01]  /*1a70*/  IMAD R6, R3, R16.reuse, RZ ;  /* 0x0000001003067224 */ /* 0x081fe200078e02ff */
[----:B------:R-:W-:Y:S01]  /*1a80*/  IADD3 R0, -R7, UR5, -R0 ;  /* 0x0000000507007c10 */ /* 0x000fe2000fffe900 */
[----:B------:R-:W-:Y:S01]  /*1a90*/  IMAD.WIDE.U32 R14, R2, R16, R4 ;  /* 0x00000010020e7225 */ /* 0x000fe200078e0004 */
[----:B------:R-:W-:Y:S02]  /*1aa0*/  ISETP.GT.AND P2, PT, R10, RZ, PT ;  /* 0x000000ff0a00720c */ /* 0x000fe40003f44270 */
[--C-:B------:R-:W-:Y:S01]  /*1ab0*/  SHF.L.U64.HI R20, R16, 0x3, R17.reuse ;  /* 0x0000000310147819 */ /* 0x100fe20000010211 */
[----:B------:R-:W-:Y:S01]  /*1ac0*/  IMAD R19, R2, R17, R6 ;  /* 0x0000001102137224 */ /* 0x000fe200078e0206 */
[C---:B------:R-:W-:Y:S01]  /*1ad0*/  SHF.L.U64.HI R11, R16.reuse, 0x6, R17 ;  /* 0x00000006100b7819 */ /* 0x040fe20000010211 */
[----:B------:R-:W-:Y:S01]  /*1ae0*/  IMAD.SHL.U32 R21, R16, 0x8, RZ ;  /* 0x0000000810157824 */ /* 0x000fe200078e00ff */
[----:B------:R-:W-:Y:S01]  /*1af0*/  ISETP.GT.AND P0, PT, R0, RZ, P2 ;  /* 0x000000ff0000720c */ /* 0x000fe20001704270 */
[----:B------:R-:W-:-:S02]  /*1b00*/  IMAD.SHL.U32 R16, R16, 0x40, RZ ;  /* 0x0000004010107824 */ /* 0x000fc400078e00ff */
[----:B------:R-:W-:Y:S01]  /*1b10*/  IMAD.IADD R19, R15, 0x1, R19 ;  /* 0x000000010f137824 */ /* 0x000fe200078e0213 */
[----:B------:R-:W-:Y:S09]  /*1b20*/  @!P1 BRA `(.L_x_28) ;  /* 0x0000005000dc9947 */ /* 0x000ff20003800000 */
[----:B------:R-:W-:Y:S01]  /*1b30*/  ULDC.64 UR6, c[0x0][0x630] ;  /* 0x00018c0000067ab9 */ /* 0x000fe20000000a00 */
[----:B------:R-:W-:Y:S01]  /*1b40*/  ULDC.64 UR8, c[0x0][0x628] ;  /* 0x00018a0000087ab9 */ /* 0x000fe20000000a00 */
[----:B------:R-:W-:Y:S01]  /*1b50*/  IMAD R17, R3, UR6, RZ ;  /* 0x0000000603117c24 */ /* 0x000fe2000f8e02ff */
[----:B------:R-:W-:Y:S01]  /*1b60*/  ULDC.64 UR4, c[0x0][0x650] ;  /* 0x0001940000047ab9 */ /* 0x000fe20000000a00 */
[----:B------:R-:W-:-:S04]  /*1b70*/  IMAD.WIDE.U32 R6, R2, UR6, R4 ;  /* 0x0000000602067c25 */ /* 0x000fc8000f8e0004 */
[----:B------:R-:W-:Y:S01]  /*1b80*/  IMAD R17, R2, UR7, R17 ;  /* 0x0000000702117c24 */ /* 0x000fe2000f8e0211 */
[----:B------:R-:W-:-:S03]  /*1b90*/  LEA R12, P1, R6, UR8, 0x1 ;  /* 0x00000008060c7c11 */ /* 0x000fc6000f8208ff */
[----:B------:R-:W-:-:S05]  /*1ba0*/  IMAD.IADD R7, R7, 0x1, R17 ;  /* 0x0000000107077824 */ /* 0x000fca00078e0211 */
[----:B------:R-:W-:-:S05]  /*1bb0*/  LEA.HI.X R13, R6, UR9, R7, 0x1, P1 ;  /* 0x00000009060d7c11 */ /* 0x000fca00088f0c07 */
[----:B------:R-:W3:Y:S01]  /*1bc0*/  @P0 LDG.E.LTC128B.U16 R15, desc[UR12][R12.64] ;  /* 0x0000000c0c0f0981 */ /* 0x000ee2000c1e1520 */
[----:B------:R-:W-:Y:S01]  /*1bd0*/  ISETP.GT.AND P1, PT, R0, 0x1, P2 ;  /* 0x000000010000780c */ /* 0x000fe20001724270 */
[----:B------:R-:W-:Y:S01]  /*1be0*/  BSSY B0, `(.L_x_29) ;  /* 0x000000b000007945 */ /* 0x000fe20003800000 */
[----:B---3--:R-:W-:-:S05]  /*1bf0*/  HADD2.F32 R6, -RZ, R15.H0_H0 ;  /* 0x2000000fff067230 */ /* 0x008fca0000004100 */
[----:B------:R-:W-:Y:S01]  /*1c00*/  FMUL R7, R6, R9 ;  /* 0x0000000906077220 */ /* 0x000fe20000400000 */
[----:B------:R-:W-:-:S03]  /*1c10*/  LEA R6, P3, R14, UR4, 0x1 ;  /* 0x000000040e067c11 */ /* 0x000fc6000f8608ff */
[----:B--2---:R-:W-:Y:S01]  /*1c20*/  FFMA R7, R88, R8, R7 ;  /* 0x0000000858077223 */ /* 0x004fe20000000007 */
[----:B------:R-:W-:-:S04]  /*1c30*/  PRMT R88, R15, 0x7610, R88 ;  /* 0x000076100f587816 */ /* 0x000fc80000000058 */
[----:B------:R-:W-:Y:S02]  /*1c40*/  F2FP.F16.F32.PACK_AB R18, RZ, R7 ;  /* 0x00000007ff12723e */ /* 0x000fe400000000ff */
[----:B------:R-:W-:-:S05]  /*1c50*/  LEA.HI.X R7, R14, UR5, R19, 0x1, P3 ;  /* 0x000000050e077c11 */ /* 0x000fca00098f0c13 */
[----:B------:R0:W-:Y:S01]  /*1c60*/  @P0 STG.E.U16 desc[UR12][R6.64], R18 ;  /* 0x0000001206000986 */ /* 0x0001e2000c10150c */
[----:B------:R-:W-:Y:S05]  /*1c70*/  @!P1 BRA `(.L_x_30) ;  /* 0x0000000000049947 */ /* 0x000fea0003800000 */
[----:B------:R1:W5:Y:S02]  /*1c80*/  LDG.E.LTC128B.U16 R88, desc[UR12][R12.64+0x2] ;  /* 0x0000020c0c587981 */ /* 0x000364000c1e1520 */
.L_x_30:
[----:B------:R-:W-:Y:S05]  /*1c90*/  BSYNC B0 ;  /* 0x0000000000007941 */ /* 0x000fea0003800000 */
.L_x_29:
[----:B------:R-:W-:Y:S01]  /*1ca0*/  USHF.L.U32 UR4, UR6, 0x3, URZ ;  /* 0x0000000306047899 */ /* 0x000fe2000800063f */
[----:B0----5:R-:W-:Y:S01]  /*1cb0*/  HADD2.F32 R18, -RZ, R88.H0_H0 ;  /* 0x20000058ff127230 */ /* 0x021fe20000004100 */
[----:B------:R-:W-:Y:S01]  /*1cc0*/  USHF.L.U64.HI UR5, UR6, 0x3, UR7 ;  /* 0x0000000306057899 */ /* 0x000fe20008010207 */
[----:B------:R-:W-:-:S03]  /*1cd0*/  ISETP.GT.AND P0, PT, R10, 0x8, PT ;  /* 0x000000080a00780c */ /* 0x000fc60003f04270 */
[----:B------:R-:W-:Y:S02]  /*1ce0*/  IMAD.U32 R14, RZ, RZ, UR4 ;  /* 0x00000004ff0e7e24 */ /* 0x000fe4000f8e00ff */
[----:B------:R-:W-:Y:S01]  /*1cf0*/  FMUL R22, R18, R9 ;  /* 0x0000000912167220 */ /* 0x000fe20000400000 */
[----:B------:R-:W-:Y:S01]  /*1d00*/  IMAD.U32 R15, RZ, RZ, UR5 ;  /* 0x00000005ff0f7e24 */ /* 0x000fe2000f8e00ff */
[----:B------:R-:W-:Y:S02]  /*1d10*/  ISETP.GT.AND P3, PT, R0, RZ, P0 ;  /* 0x000000ff0000720c */ /* 0x000fe40000764270 */
[----:B------:R-:W-:Y:S01]  /*1d20*/  FFMA R22, R89, R8, R22 ;  /* 0x0000000859167223 */ /* 0x000fe20000000016 */
[----:B------:R-:W-:-:S04]  /*1d30*/  IMAD.WIDE.U32 R18, R2, UR6, R14 ;  /* 0x0000000602127c25 */ /* 0x000fc8000f8e000e */
[----:B------:R-:W-:Y:S02]  /*1d40*/  F2FP.F16.F32.PACK_AB R89, RZ, R22 ;  /* 0x00000016ff59723e */ /* 0x000fe400000000ff */
[----:B------:R-:W-:-:S03]  /*1d50*/  IADD3 R23, P4, R4, R18, RZ ;  /* 0x0000001204177210 */ /* 0x000fc60007f9e0ff */
[----:B------:R0:W-:Y:S01]  /*1d60*/  @P1 STG.E.U16 desc[UR12][R6.64+0x2], R89 ;  /* 0x0000025906001986 */ /* 0x0001e2000c10150c */
[----:B------:R-:W-:Y:S02]  /*1d70*/  IADD3.X R22, R5, R17, R19, P4, !PT ;  /* 0x0000001105167210 */ /* 0x000fe400027fe413 */
[----:B------:R-:W-:-:S04]  /*1d80*/  LEA R18, P4, R23, UR8, 0x1 ;  /* 0x0000000817127c11 */ /* 0x000fc8000f8808ff */
[----:B------:R-:W-:-:S05]  /*1d90*/  LEA.HI.X R19, R23, UR9, R22, 0x1, P4 ;  /* 0x0000000917137c11 */ /* 0x000fca000a0f0c16 */
[----:B------:R-:W2:Y:S01]  /*1da0*/  @P3 LDG.E.LTC128B.U16 R88, desc[UR12][R18.64] ;  /* 0x0000000c12583981 */ /* 0x000ea2000c1e1520 */
[C---:B------:R-:W-:Y:S01]  /*1db0*/  IMAD.SHL.U32 R17, R21.reuse, 0x2, RZ ;  /* 0x0000000215117824 */ /* 0x040fe200078e00ff */
[----:B------:R-:W-:Y:S01]  /*1dc0*/  SHF.L.U64.HI R21, R21, 0x1, R20 ;  /* 0x0000000115157819 */ /* 0x000fe20000010214 */
[----:B------:R-:W-:Y:S01]  /*1dd0*/  BSSY B0, `(.L_x_31) ;  /* 0x000000b000007945 */ /* 0x000fe20003800000 */
[----:B------:R-:W-:Y:S01]  /*1de0*/  ISETP.GT.AND P1, PT, R0, 0x1, P0 ;  /* 0x000000010000780c */ /* 0x000fe20000724270 */
[----:B--2---:R-:W-:-:S05]  /*1df0*/  HADD2.F32 R22, -RZ, R88.H0_H0 ;  /* 0x20000058ff167230 */ /* 0x004fca0000004100 */
[----:B------:R-:W-:Y:S01]  /*1e00*/  FMUL R23, R22, R9 ;  /* 0x0000000916177220 */ /* 0x000fe20000400000 */
[----:B------:R-:W-:-:S03]  /*1e10*/  IADD3 R22, P4, R17, R6, RZ ;  /* 0x0000000611167210 */ /* 0x000fc60007f9e0ff */
[----:B------:R-:W-:-:S05]  /*1e20*/  FFMA R23, R90, R8, R23 ;  /* 0x000000085a177223 */ /* 0x000fca0000000017 */
[----:B------:R-:W-:Y:S01]  /*1e30*/  F2FP.F16.F32.PACK_AB R20, RZ, R23 ;  /* 0x00000017ff14723e */ /* 0x000fe200000000ff */
[----:B------:R-:W-:-:S05]  /*1e40*/  IMAD.X R23, R21, 0x1, R7, P4 ;  /* 0x0000000115177824 */ /* 0x000fca00020e0607 */
[----:B------:R0:W-:Y:S01]  /*1e50*/  @P3 STG.E.U16 desc[UR12][R22.64], R20 ;  /* 0x0000001416003986 */ /* 0x0001e2000c10150c */
[----:B------:R-:W-:Y:S05]  /*1e60*/  @!P1 BRA `(.L_x_32) ;  /* 0x0000000000049947 */ /* 0x000fea0003800000 */
[----:B------:R2:W5:Y:S02]  /*1e70*/  LDG.E.LTC128B.U16 R88, desc[UR12][R18.64+0x2] ;  /* 0x0000020c12587981 */ /* 0x000564000c1e1520 */
.L_x_32:
[----:B------:R-:W-:Y:S05]  /*1e80*/  BSYNC B0 ;  /* 0x0000000000007941 */ /* 0x000fea0003800000 */
.L_x_31:
[----:B0----5:R-:W-:Y:S01]  /*1e90*/  HADD2.F32 R20, -RZ, R88.H0_H0 ;  /* 0x20000058ff147230 */ /* 0x021fe20000004100 */
[----:B------:R-:W-:Y:S01]  /*1ea0*/  ISETP.GT.AND P3, PT, R0, 0x8, P2 ;  /* 0x000000080000780c */ /* 0x000fe20001764270 */
[----:B------:R-:W-:Y:S03]  /*1eb0*/  BSSY B0, `(.L_x_33) ;  /* 0x0000007000007945 */ /* 0x000fe60003800000 */
[----:B------:R-:W-:-:S04]  /*1ec0*/  FMUL R20, R20, R9 ;  /* 0x0000000914147220 */ /* 0x000fc80000400000 */
[----:B------:R-:W-:-:S05]  /*1ed0*/  FFMA R20, R91, R8, R20 ;  /* 0x000000085b147223 */ /* 0x000fca0000000014 */
[----:B------:R-:W-:-:S05]  /*1ee0*/  F2FP.F16.F32.PACK_AB R20, RZ, R20 ;  /* 0x00000014ff14723e */ /* 0x000fca00000000ff */
[----:B------:R0:W-:Y:S01]  /*1ef0*/  @P1 STG.E.U16 desc[UR12][R22.64+0x2], R20 ;  /* 0x0000021416001986 */ /* 0x0001e2000c10150c */
[----:B------:R-:W-:Y:S05]  /*1f00*/  @!P3 BRA `(.L_x_34) ;  /* 0x000000000004b947 */ /* 0x000fea0003800000 */
[----:B------:R3:W5:Y:S02]  /*1f10*/  LDG.E.LTC128B.U16 R88, desc[UR12][R12.64+0x10] ;  /* 0x0000100c0c587981 */ /* 0x000764000c1e1520 */
.L_x_34:
[----:B------:R-:W-:Y:S05]  /*1f20*/  BSYNC B0 ;  /* 0x0000000000007941 */ /* 0x000fea0003800000 */
.L_x_33:
        /* <DEDUP_REMOVED lines=9> */
.L_x_36:
[----:B------:R-:W-:Y:S05]  /*1fc0*/  BSYNC B0 ;  /* 0x0000000000007941 */ /* 0x000fea0003800000 */
.L_x_35:
[----:B-----5:R-:W-:Y:S01]  /*1fd0*/  HADD2.F32 R20, -RZ, R88.H0_H0 ;  /* 0x20000058ff147230 */ /* 0x020fe20000004100 */
        /* <DEDUP_REMOVED lines=8> */
.L_x_38:
[----:B------:R-:W-:Y:S05]  /*2060*/  BSYNC B0 ;  /* 0x0000000000007941 */ /* 0x000fea0003800000 */
.L_x_37:
        /* <DEDUP_REMOVED lines=9> */
.L_x_40:
[----:B------:R-:W-:Y:S05]  /*2100*/  BSYNC B0 ;  /* 0x0000000000007941 */ /* 0x000fea0003800000 */
.L_x_39:
        /* <DEDUP_REMOVED lines=9> */
.L_x_42:
[----:B------:R-:W-:Y:S05]  /*21a0*/  BSYNC B0 ;  /* 0x0000000000007941 */ /* 0x000fea0003800000 */
.L_x_41:
        /* <DEDUP_REMOVED lines=9> */
.L_x_44:
[----:B------:R-:W-:Y:S05]  /*2240*/  BSYNC B0 ;  /* 0x0000000000007941 */ /* 0x000fea0003800000 */
.L_x_43:
        /* <DEDUP_REMOVED lines=9> */
.L_x_46:
[----:B------:R-:W-:Y:S05]  /*22e0*/  BSYNC B0 ;  /* 0x0000000000007941 */ /* 0x000fea0003800000 */
.L_x_45:
        /* <DEDUP_REMOVED lines=9> */
.L_x_48:
[----:B------:R-:W-:Y:S05]  /*2380*/  BSYNC B0 ;  /* 0x0000000000007941 */ /* 0x000fea0003800000 */
.L_x_47:
        /* <DEDUP_REMOVED lines=9> */
.L_x_50:
[----:B------:R-:W-:Y:S05]  /*2420*/  BSYNC B0 ;  /* 0x0000000000007941 */ /* 0x000fea0003800000 */
.L_x_49:
        /* <DEDUP_REMOVED lines=9> */
.L_x_52:
[----:B------:R-:W-:Y:S05]  /*24c0*/  BSYNC B0 ;  /* 0x0000000000007941 */ /* 0x000fea0003800000 */
.L_x_51:
        /* <DEDUP_REMOVED lines=9> */
.L_x_54:
[----:B------:R-:W-:Y:S05]  /*2560*/  BSYNC B0 ;  /* 0x0000000000007941 */ /* 0x000fea0003800000 */
.L_x_53:
        /* <DEDUP_REMOVED lines=9> */
.L_x_56:
[----:B------:R-:W-:Y:S05]  /*2600*/  BSYNC B0 ;  /* 0x0000000000007941 */ /* 0x000fea0003800000 */
.L_x_55:
        /* <DEDUP_REMOVED lines=9> */
.L_x_58:
[----:B------:R-:W-:Y:S05]  /*26a0*/  BSYNC B0 ;  /* 0x0000000000007941 */ /* 0x000fea0003800000 */
.L_x_57:
        /* <DEDUP_REMOVED lines=9> */
.L_x_60:
[----:B------:R-:W-:Y:S05]  /*2740*/  BSYNC B0 ;  /* 0x0000000000007941 */ /* 0x000fea0003800000 */
.L_x_59:
        /* <DEDUP_REMOVED lines=9> */
.L_x_62:
[----:B------:R-:W-:Y:S05]  /*27e0*/  BSYNC B0 ;  /* 0x0000000000007941 */ /* 0x000fea0003800000 */
.L_x_61:
        /* <DEDUP_REMOVED lines=9> */
.L_x_64:
[----:B------:R-:W-:Y:S05]  /*2880*/  BSYNC B0 ;  /* 0x0000000000007941 */ /* 0x000fea0003800000 */
.L_x_63:
        /* <DEDUP_REMOVED lines=9> */
.L_x_66:
[----:B------:R-:W-:Y:S05]  /*2920*/  BSYNC B0 ;  /* 0x0000000000007941 */ /* 0x000fea0003800000 */
.L_x_65:
        /* <DEDUP_REMOVED lines=9> */
.L_x_68:
[----:B------:R-:W-:Y:S05]  /*29c0*/  BSYNC B0 ;  /* 0x0000000000007941 */ /* 0x000fea0003800000 */
.L_x_67:
        /* <DEDUP_REMOVED lines=9> */
.L_x_70:
[----:B------:R-:W-:Y:S05]  /*2a60*/  BSYNC B0 ;  /* 0x0000000000007941 */ /* 0x000fea0003800000 */
.L_x_69:
        /* <DEDUP_REMOVED lines=9> */
.L_x_72:
[----:B------:R-:W-:Y:S05]  /*2b00*/  BSYNC B0 ;  /* 0x0000000000007941 */ /* 0x000fea0003800000 */
.L_x_71:
        /* <DEDUP_REMOVED lines=9> */
.L_x_74:
[----:B------:R-:W-:Y:S05]  /*2ba0*/  BSYNC B0 ;  /* 0x0000000000007941 */ /* 0x000fea0003800000 */
.L_x_73:
        /* <DEDUP_REMOVED lines=9> */
.L_x_76:
[----:B------:R-:W-:Y:S05]  /*2c40*/  BSYNC B0 ;  /* 0x0000000000007941 */ /* 0x000fea0003800000 */
.L_x_75:
        /* <DEDUP_REMOVED lines=9> */
.L_x_78:
[----:B------:R-:W-:Y:S05]  /*2ce0*/  BSYNC B0 ;  /* 0x0000000000007941 */ /* 0x000fea0003800000 */
.L_x_77:
        /* <DEDUP_REMOVED lines=9> */
.L_x_80:
[----:B------:R-:W-:Y:S05]  /*2d80*/  BSYNC B0 ;  /* 0x0000000000007941 */ /* 0x000fea0003800000 */
.L_x_79:
        /* <DEDUP_REMOVED lines=9> */
.L_x_82:
[----:B------:R-:W-:Y:S05]  /*2e20*/  BSYNC B0 ;  /* 0x0000000000007941 */ /* 0x000fea0003800000 */
.L_x_81:
        /* <DEDUP_REMOVED lines=9> */
.L_x_84:
[----:B------:R-:W-:Y:S05]  /*2ec0*/  BSYNC B0 ;  /* 0x0000000000007941 */ /* 0x000fea0003800000 */
.L_x_83:
        /* <DEDUP_REMOVED lines=9> */
.L_x_86:
[----:B------:R-:W-:Y:S05]  /*2f60*/  BSYNC B0 ;  /* 0x0000000000007941 */ /* 0x000fea0003800000 */
.L_x_85:
        /* <DEDUP_REMOVED lines=9> */
.L_x_88:
[----:B------:R-:W-:Y:S05]  /*3000*/  BSYNC B0 ;  /* 0x0000000000007941 */ /* 0x000fea0003800000 */
.L_x_87:
        /* <DEDUP_REMOVED lines=9> */
.L_x_90:
[----:B------:R-:W-:Y:S05]  /*30a0*/  BSYNC B0 ;  /* 0x0000000000007941 */ /* 0x000fea0003800000 */
.L_x_89:
        /* <DEDUP_REMOVED lines=9> */
.L_x_92:
[----:B------:R-:W-:Y:S05]  /*3140*/  BSYNC B0 ;  /* 0x0000000000007941 */ /* 0x000fea0003800000 */
.L_x_91:
        /* <DEDUP_REMOVED lines=9> */
.L_x_94:
[----:B------:R-:W-:Y:S05]  /*31e0*/  BSYNC B0 ;  /* 0x0000000000007941 */ /* 0x000fea0003800000 */
.L_x_93:
        /* <DEDUP_REMOVED lines=9> */
.L_x_96:
[----:B------:R-:W-:Y:S05]  /*3280*/  BSYNC B0 ;  /* 0x0000000000007941 */ /* 0x000fea0003800000 */
.L_x_95:
        /* <DEDUP_REMOVED lines=9> */
.L_x_98:
[----:B------:R-:W-:Y:S05]  /*3320*/  BSYNC B0 ;  /* 0x0000000000007941 */ /* 0x000fea0003800000 */
.L_x_97:
        /* <DEDUP_REMOVED lines=9> */
.L_x_100:
[----:B------:R-:W-:Y:S05]  /*33c0*/  BSYNC B0 ;  /* 0x0000000000007941 */ /* 0x000fea0003800000 */
.L_x_99:
        /* <DEDUP_REMOVED lines=9> */
.L_x_102:
[----:B------:R-:W-:Y:S05]  /*3460*/  BSYNC B0 ;  /* 0x0000000000007941 */ /* 0x000fea0003800000 */
.L_x_101:
        /* <DEDUP_REMOVED lines=9> */
.L_x_104:
[----:B------:R-:W-:Y:S05]  /*3500*/  BSYNC B0 ;  /* 0x0000000000007941 */ /* 0x000fea0003800000 */
.L_x_103:
        /* <DEDUP_REMOVED lines=9> */
.L_x_106:
[----:B------:R-:W-:Y:S05]  /*35a0*/  BSYNC B0 ;  /* 0x0000000000007941 */ /* 0x000fea0003800000 */
.L_x_105:
        /* <DEDUP_REMOVED lines=9> */
.L_x_108:
[----:B------:R-:W-:Y:S05]  /*3640*/  BSYNC B0 ;  /* 0x0000000000007941 */ /* 0x000fea0003800000 */
.L_x_107:
        /* <DEDUP_REMOVED lines=9> */
.L_x_110:
[----:B------:R-:W-:Y:S05]  /*36e0*/  BSYNC B0 ;  /* 0x0000000000007941 */ /* 0x000fea0003800000 */
.L_x_109:
        /* <DEDUP_REMOVED lines=9> */
.L_x_112:
[----:B------:R-:W-:Y:S05]  /*3780*/  BSYNC B0 ;  /* 0x0000000000007941 */ /* 0x000fea0003800000 */
.L_x_111:
        /* <DEDUP_REMOVED lines=9> */
.L_x_114:
[----:B------:R-:W-:Y:S05]  /*3820*/  BSYNC B0 ;  /* 0x0000000000007941 */ /* 0x000fea0003800000 */
.L_x_113:
        /* <DEDUP_REMOVED lines=9> */
.L_x_116:
[----:B------:R-:W-:Y:S05]  /*38c0*/  BSYNC B0 ;  /* 0x0000000000007941 */ /* 0x000fea0003800000 */
.L_x_115:
        /* <DEDUP_REMOVED lines=9> */
.L_x_118:
[----:B------:R-:W-:Y:S05]  /*3960*/  BSYNC B0 ;  /* 0x0000000000007941 */ /* 0x000fea0003800000 */
.L_x_117:
        /* <DEDUP_REMOVED lines=9> */
.L_x_120:
[----:B------:R-:W-:Y:S05]  /*3a00*/  BSYNC B0 ;  /* 0x0000000000007941 */ /* 0x000fea0003800000 */
.L_x_119:
        /* <DEDUP_REMOVED lines=9> */
.L_x_122:
[----:B------:R-:W-:Y:S05]  /*3aa0*/  BSYNC B0 ;  /* 0x0000000000007941 */ /* 0x000fea0003800000 */
.L_x_121:
        /* <DEDUP_REMOVED lines=9> */
.L_x_124:
[----:B------:R-:W-:Y:S05]  /*3b40*/  BSYNC B0 ;  /* 0x0000000000007941 */ /* 0x000fea0003800000 */
.L_x_123:
        /* <DEDUP_REMOVED lines=9> */
.L_x_126:
[----:B------:R-:W-:Y:S05]  /*3be0*/  BSYNC B0 ;  /* 0x0000000000007941 */ /* 0x000fea0003800000 */
.L_x_125:
        /* <DEDUP_REMOVED lines=9> */
.L_x_128:
[----:B------:R-:W-:Y:S05]  /*3c80*/  BSYNC B0 ;  /* 0x0000000000007941 */ /* 0x000fea0003800000 */
.L_x_127:
        /* <DEDUP_REMOVED lines=9> */
.L_x_130:
[----:B------:R-:W-:Y:S05]  /*3d20*/  BSYNC B0 ;  /* 0x0000000000007941 */ /* 0x000fea0003800000 */
.L_x_129:
        /* <DEDUP_REMOVED lines=9> */
.L_x_132:
[----:B------:R-:W-:Y:S05]  /*3dc0*/  BSYNC B0 ;  /* 0x0000000000007941 */ /* 0x000fea0003800000 */
.L_x_131:
        /* <DEDUP_REMOVED lines=9> */
.L_x_134:
[----:B------:R-:W-:Y:S05]  /*3e60*/  BSYNC B0 ;  /* 0x0000000000007941 */ /* 0x000fea0003800000 */
.L_x_133:
        /* <DEDUP_REMOVED lines=9> */
.L_x_136:
[----:B------:R-:W-:Y:S05]  /*3f00*/  BSYNC B0 ;  /* 0x0000000000007941 */ /* 0x000fea0003800000 */
.L_x_135:
        /* <DEDUP_REMOVED lines=9> */
.L_x_138:
[----:B------:R-:W-:Y:S05]  /*3fa0*/  BSYNC B0 ;  /* 0x0000000000007941 */ /* 0x000fea0003800000 */
.L_x_137:
        /* <DEDUP_REMOVED lines=9> */
.L_x_140:
[----:B------:R-:W-:Y:S05]  /*4040*/  BSYNC B0 ;  /* 0x0000000000007941 */ /* 0x000fea0003800000 */
.L_x_139:
        /* <DEDUP_REMOVED lines=9> */
.L_x_142:
[----:B------:R-:W-:Y:S05]  /*40e0*/  BSYNC B0 ;  /* 0x0000000000007941 */ /* 0x000fea0003800000 */
.L_x_141:
        /* <DEDUP_REMOVED lines=9> */
.L_x_144:
[----:B------:R-:W-:Y:S05]  /*4180*/  BSYNC B0 ;  /* 0x0000000000007941 */ /* 0x000fea0003800000 */
.L_x_143:
        /* <DEDUP_REMOVED lines=9> */
.L_x_146:
[----:B------:R-:W-:Y:S05]  /*4220*/  BSYNC B0 ;  /* 0x0000000000007941 */ /* 0x000fea0003800000 */
.L_x_145:
        /* <DEDUP_REMOVED lines=9> */
.L_x_148:
[----:B------:R-:W-:Y:S05]  /*42c0*/  BSYNC B0 ;  /* 0x0000000000007941 */ /* 0x000fea0003800000 */
.L_x_147:
[----:B01-345:R-:W-:Y:S01]  /*42d0*/  HADD2.F32 R12, -RZ, R88.H0_H0 ;  /* 0x20000058ff0c7230 */ /* 0x03bfe20000004100 */
        /* <DEDUP_REMOVED lines=8> */
.L_x_150:
[----:B------:R-:W-:Y:S05]  /*4360*/  BSYNC B0 ;  /* 0x0000000000007941 */ /* 0x000fea0003800000 */
.L_x_149:
[----:B0----5:R-:W-:Y:S01]  /*4370*/  HADD2.F32 R12, -RZ, R88.H0_H0 ;  /* 0x20000058ff0c7230 */ /* 0x021fe20000004100 */
[----:B------:R-:W-:Y:S01]  /*4380*/  ISETP.GT.AND P1, PT, R0, 0x79, P0 ;  /* 0x000000790000780c */ /* 0x000fe20000724270 */
[----:B------:R-:W-:Y:S01]  /*4390*/  BSSY B0, `(.L_x_151) ;  /* 0x000000b000007945 */ /* 0x000fe20003800000 */
[----:B------:R-:W-:Y:S02]  /*43a0*/  IADD3 R91, P0, R2, 0x40, RZ ;  /* 0x00000040025b7810 */ /* 0x000fe40007f1e0ff */
[----:B------:R-:W-:Y:S01]  /*43b0*/  FMUL R13, R12, R9 ;  /* 0x000000090c0d7220 */ /* 0x000fe20000400000 */
[----:B------:R-:W-:-:S03]  /*43c0*/  @P3 IMAD.MOV.U32 R12, RZ, RZ, R22 ;  /* 0x000000ffff0c3224 */ /* 0x000fc600078e0016 */
[----:B------:R-:W-:-:S05]  /*43d0*/  FFMA R13, R150, R8, R13 ;  /* 0x00000008960d7223 */ /* 0x000fca000000000d */
[----:B------:R-:W-:-:S04]  /*43e0*/  F2FP.F16.F32.PACK_AB R13, RZ, R13 ;  /* 0x0000000dff0d723e */ /* 0x000fc800000000ff */
[----:B------:R-:W-:Y:S01]  /*43f0*/  PRMT R20, R13, 0x7610, R20 ;  /* 0x000076100d147816 */ /* 0x000fe20000000014 */
[----:B------:R-:W-:-:S05]  /*4400*/  @P3 IMAD.MOV.U32 R13, RZ, RZ, R23 ;  /* 0x000000ffff0d3224 */ /* 0x000fca00078e0017 */
[----:B------:R0:W-:Y:S01]  /*4410*/  @P3 STG.E.U16 desc[UR12][R12.64+0xf0], R20 ;  /* 0x0000f0140c003986 */ /* 0x0001e2000c10150c */
[----:B------:R-:W-:Y:S05]  /*4420*/  @!P1 BRA `(.L_x_152) ;  /* 0x0000000000049947 */ /* 0x000fea0003800000 */
[----:B------:R3:W5:Y:S02]  /*4430*/  LDG.E.LTC128B.U16 R88, desc[UR12][R18.64+0xf2] ;  /* 0x0000f20c12587981 */ /* 0x000764000c1e1520 */
.L_x_152:
[----:B------:R-:W-:Y:S05]  /*4440*/  BSYNC B0 ;  /* 0x0000000000007941 */ /* 0x000fea0003800000 */
.L_x_151:
[----:B-----5:R-:W-:Y:S02]  /*4450*/  HADD2.F32 R2, -RZ, R88.H0_H0 ;  /* 0x20000058ff027230 */ /* 0x020fe40000004100 */
[----:B------:R-:W-:Y:S01]  /*4460*/  IMAD.X R3, RZ, RZ, R3, P0 ;  /* 0x000000ffff037224 */ /* 0x000fe200000e0603 */
[----:B------:R-:W-:Y:S01]  /*4470*/  ISETP.GT.AND P0, PT, R10, 0x40, PT ;  /* 0x000000400a00780c */ /* 0x000fe20003f04270 */
[----:B0-----:R-:W-:-:S04]  /*4480*/  IMAD.WIDE.U32 R12, R91, UR6, R4 ;  /* 0x000000065b0c7c25 */ /* 0x001fc8000f8e0004 */
[----:B------:R-:W-:Y:S01]  /*4490*/  FMUL R2, R2, R9 ;  /* 0x0000000902027220 */ /* 0x000fe20000400000 */
[----:B------:R-:W-:Y:S01]  /*44a0*/  ISETP.GT.AND P3, PT, R0, RZ, P0 ;  /* 0x000000ff0000720c */ /* 0x000fe20000764270 */
[----:B-123--:R-:W-:Y:S02]  /*44b0*/  IMAD R18, R3, UR6, RZ ;  /* 0x0000000603127c24 */ /* 0x00efe4000f8e02ff */
[----:B------:R-:W-:Y:S02]  /*44c0*/  FFMA R2, R151, R8, R2 ;  /* 0x0000000897027223 */ /* 0x000fe40000000002 */
[----:B------:R-:W-:-:S03]  /*44d0*/  IMAD R93, R91, UR7, R18 ;  /* 0x000000075b5d7c24 */ /* 0x000fc6000f8e0212 */
[----:B------:R-:W-:Y:S01]  /*44e0*/  F2FP.F16.F32.PACK_AB R18, RZ, R2 ;  /* 0x00000002ff12723e */ /* 0x000fe200000000ff */
[----:B------:R-:W-:Y:S01]  /*44f0*/  IMAD.IADD R3, R13, 0x1, R93 ;  /* 0x000000010d037824 */ /* 0x000fe200078e025d */
[----:B------:R-:W-:-:S03]  /*4500*/  LEA R2, P2, R12, UR8, 0x1 ;  /* 0x000000080c027c11 */ /* 0x000fc6000f8408ff */
[----:B------:R0:W-:Y:S01]  /*4510*/  @P1 STG.E.U16 desc[UR12][R22.64+0xf2], R18 ;  /* 0x0000f21216001986 */ /* 0x0001e2000c10150c */
        /* <DEDUP_REMOVED lines=15> */
.L_x_154:
[----:B------:R-:W-:Y:S05]  /*4610*/  BSYNC B0 ;  /* 0x0000000000007941 */ /* 0x000fea0003800000 */
.L_x_153:
[----:B-----5:R-:W-:Y:S01]  /*4620*/  HADD2.F32 R16, -RZ, R88.H0_H0 ;  /* 0x20000058ff107230 */ /* 0x020fe20000004100 */
[----:B------:R-:W-:Y:S01]  /*4630*/  ISETP.GT.AND P1, PT, R10, 0x48, PT ;  /* 0x000000480a00780c */ /* 0x000fe20003f24270 */
[----:B------:R-:W-:Y:S01]  /*4640*/  IMAD.WIDE.U32 R14, R91, UR6, R14 ;  /* 0x000000065b0e7c25 */ /* 0x000fe2000f8e000e */
[----:B------:R-:W-:Y:S03]  /*4650*/  BSSY B0, `(.L_x_155) ;  /* 0x000000e000007945 */ /* 0x000fe60003800000 */
[----:B------:R-:W-:Y:S01]  /*4660*/  FMUL R16, R16, R9 ;  /* 0x0000000910107220 */ /* 0x000fe20000400000 */
[----:B------:R-:W-:Y:S01]  /*4670*/  @P2 IMAD.MOV.U32 R10, RZ, RZ, R12 ;  /* 0x000000ffff0a2224 */ /* 0x000fe200078e000c */
[----:B0-----:R-:W-:Y:S02]  /*4680*/  IADD3 R11, P3, R4, R14, RZ ;  /* 0x0000000e040b7210 */ /* 0x001fe40007f7e0ff */
[----:B------:R-:W-:-:S02]  /*4690*/  FFMA R16, R25, R8, R16 ;  /* 0x0000000819107223 */ /* 0x000fc40000000010 */
[----:B------:R-:W-:Y:S02]  /*46a0*/  IADD3.X R14, R5, R93, R15, P3, !PT ;  /* 0x0000005d050e7210 */ /* 0x000fe40001ffe40f */
[C---:B------:R-:W-:Y:S02]  /*46b0*/  LEA R4, P4, R11.reuse, UR8, 0x1 ;  /* 0x000000080b047c11 */ /* 0x040fe4000f8808ff */
[----:B------:R-:W-:Y:S02]  /*46c0*/  F2FP.F16.F32.PACK_AB R16, RZ, R16 ;  /* 0x00000010ff10723e */ /* 0x000fe400000000ff */
[----:B------:R-:W-:Y:S01]  /*46d0*/  LEA.HI.X R5, R11, UR9, R14, 0x1, P4 ;  /* 0x000000090b057c11 */ /* 0x000fe2000a0f0c0e */
[----:B------:R-:W-:Y:S01]  /*46e0*/  @P2 IMAD.MOV.U32 R11, RZ, RZ, R13 ;  /* 0x000000ffff0b2224 */ /* 0x000fe200078e000d */
[----:B------:R-:W-:-:S04]  /*46f0*/  ISETP.GT.AND P3, PT, R0, RZ, P1 ;  /* 0x000000ff0000720c */ /* 0x000fc80000f64270 */
[----:B------:R0:W-:Y:S09]  /*4700*/  @P2 STG.E.U16 desc[UR12][R10.64+0x2], R16 ;  /* 0x000002100a002986 */ /* 0x0001f2000c10150c */
[----:B------:R-:W-:Y:S05]  /*4710*/  @!P3 BRA `(.L_x_156) ;  /* 0x000000000004b947 */ /* 0x000fea0003800000 */
[----:B------:R2:W5:Y:S02]  /*4720*/  LDG.E.LTC128B.U16 R88, desc[UR12][R4.64] ;  /* 0x0000000c04587981 */ /* 0x000564000c1e1520 */
.L_x_156:
[----:B------:R-:W-:Y:S05]  /*4730*/  BSYNC B0 ;  /* 0x0000000000007941 */ /* 0x000fea0003800000 */
.L_x_155:
[----:B0----5:R-:W-:Y:S01]  /*4740*/  HADD2.F32 R10, -RZ, R88.H0_H0 ;  /* 0x20000058ff0a7230 */ /* 0x021fe20000004100 */
[----:B------:R-:W-:Y:S01]  /*4750*/  IADD3 R14, P4, R12, R17, RZ ;  /* 0x000000110c0e7210 */ /* 0x000fe20007f9e0ff */
[----:B------:R-:W-:Y:S01]  /*4760*/  BSSY B0, `(.L_x_157) ;  /* 0x0000009000007945 */ /* 0x000fe20003800000 */
[----:B------:R-:W-:Y:S02]  /*4770*/  ISETP.GT.AND P2, PT, R0, 0x1, P1 ;  /* 0x000000010000780c */ /* 0x000fe40000f44270 */
[----:B------:R-:W-:Y:S01]  /*4780*/  FMUL R11, R10, R9 ;  /* 0x000000090a0b7220 */ /* 0x000fe20000400000 */
[----:B------:R-:W-:-:S03]  /*4790*/  IMAD.X R15, R13, 0x1, R21, P4 ;  /* 0x000000010d0f7824 */ /* 0x000fc600020e0615 */
[----:B------:R-:W-:-:S05]  /*47a0*/  FFMA R11, R26, R8, R11 ;  /* 0x000000081a0b7223 */ /* 0x000fca000000000b */
[----:B------:R-:W-:-:S05]  /*47b0*/  F2FP.F16.F32.PACK_AB R11, RZ, R11 ;  /* 0x0000000bff0b723e */ /* 0x000fca00000000ff */
[----:B------:R0:W-:Y:S01]  /*47c0*/  @P3 STG.E.U16 desc[UR12][R14.64], R11 ;  /* 0x0000000b0e003986 */ /* 0x0001e2000c10150c */
[----:B------:R-:W-:Y:S05]  /*47d0*/  @!P2 BRA `(.L_x_158) ;  /* 0x000000000004a947 */ /* 0x000fea0003800000 */
[----:B------:R3:W5:Y:S02]  /*47e0*/  LDG.E.LTC128B.U16 R88, desc[UR12][R4.64+0x2] ;  /* 0x0000020c04587981 */ /* 0x000764000c1e1520 */
.L_x_158:
[----:B------:R-:W-:Y:S05]  /*47f0*/  BSYNC B0 ;  /* 0x0000000000007941 */ /* 0x000fea0003800000 */
.L_x_157:
[----:B-----5:R-:W-:Y:S01]  /*4800*/  HADD2.F32 R10, -RZ, R88.H0_H0 ;  /* 0x20000058ff0a7230 */ /* 0x020fe20000004100 */
[----:B------:R-:W-:Y:S01]  /*4810*/  ISETP.GT.AND P3, PT, R0, 0x8, P0 ;  /* 0x000000080000780c */ /* 0x000fe20000764270 */
[----:B0-----:R-:W-:Y:S01]  /*4820*/  @P2 IMAD.MOV.U32 R11, RZ, RZ, R15 ;  /* 0x000000ffff0b2224 */ /* 0x001fe200078e000f */
[----:B------:R-:W-:Y:S02]  /*4830*/  BSSY B0, `(.L_x_159) ;  /* 0x0000009000007945 */ /* 0x000fe40003800000 */
[----:B------:R-:W-:-:S04]  /*4840*/  FMUL R10, R10, R9 ;  /* 0x000000090a0a7220 */ /* 0x000fc80000400000 */
[----:B------:R-:W-:-:S05]  /*4850*/  FFMA R10, R27, R8, R10 ;  /* 0x000000081b0a7223 */ /* 0x000fca000000000a */
[----:B------:R-:W-:-:S04]  /*4860*/  F2FP.F16.F32.PACK_AB R10, RZ, R10 ;  /* 0x0000000aff0a723e */ /* 0x000fc800000000ff */
[----:B------:R-:W-:Y:S01]  /*4870*/  PRMT R16, R10, 0x7610, R16 ;  /* 0x000076100a107816 */ /* 0x000fe20000000010 */
[----:B------:R-:W-:-:S05]  /*4880*/  @P2 IMAD.MOV.U32 R10, RZ, RZ, R14 ;  /* 0x000000ffff0a2224 */ /* 0x000fca00078e000e */
[----:B------:R0:W-:Y:S01]  /*4890*/  @P2 STG.E.U16 desc[UR12][R10.64+0x2], R16 ;  /* 0x000002100a002986 */ /* 0x0001e2000c10150c */
[----:B------:R-:W-:Y:S05]  /*48a0*/  @!P3 BRA `(.L_x_160) ;  /* 0x000000000004b947 */ /* 0x000fea0003800000 */
[----:B------:R4:W5:Y:S02]  /*48b0*/  LDG.E.LTC128B.U16 R88, desc[UR12][R2.64+0x10] ;  /* 0x0000100c02587981 */ /* 0x000964000c1e1520 */
.L_x_160:
[----:B------:R-:W-:Y:S05]  /*48c0*/  BSYNC B0 ;  /* 0x0000000000007941 */ /* 0x000fea0003800000 */
.L_x_159:
[----:B0----5:R-:W-:Y:S01]  /*48d0*/  HADD2.F32 R10, -RZ, R88.H0_H0 ;  /* 0x20000058ff0a7230 */ /* 0x021fe20000004100 */
[----:B------:R-:W-:Y:S01]  /*48e0*/  ISETP.GT.AND P2, PT, R0, 0x9, P0 ;  /* 0x000000090000780c */ /* 0x000fe20000744270 */
[----:B------:R-:W-:Y:S03]  /*48f0*/  BSSY B0, `(.L_x_161) ;  /* 0x000000a000007945 */ /* 0x000fe60003800000 */
[----:B------:R-:W-:Y:S01]  /*4900*/  FMUL R11, R10, R9 ;  /* 0x000000090a0b7220 */ /* 0x000fe20000400000 */
[----:B------:R-:W-:-:S03]  /*4910*/  IMAD.MOV.U32 R10, RZ, RZ, R12 ;  /* 0x000000ffff0a7224 */ /* 0x000fc600078e000c */
[----:B------:R-:W-:-:S05]  /*4920*/  FFMA R11, R28, R8, R11 ;  /* 0x000000081c0b7223 */ /* 0x000fca000000000b */
[----:B------:R-:W-:-:S04]  /*4930*/  F2FP.F16.F32.PACK_AB R11, RZ, R11 ;  /* 0x0000000bff0b723e */ /* 0x000fc800000000ff */
[----:B------:R-:W-:Y:S01]  /*4940*/  PRMT R16, R11, 0x7610, R16 ;  /* 0x000076100b107816 */ /* 0x000fe20000000010 */
[----:B------:R-:W-:-:S05]  /*4950*/  IMAD.MOV.U32 R11, RZ, RZ, R13 ;  /* 0x000000ffff0b7224 */ /* 0x000fca00078e000d */
[----:B------:R0:W-:Y:S01]  /*4960*/  @P3 STG.E.U16 desc[UR12][R10.64+0x10], R16 ;  /* 0x000010100a003986 */ /* 0x0001e2000c10150c */
[----:B------:R-:W-:Y:S05]  /*4970*/  @!P2 BRA `(.L_x_162) ;  /* 0x000000000004a947 */ /* 0x000fea0003800000 */
[----:B------:R0:W5:Y:S02]  /*4980*/  LDG.E.LTC128B.U16 R88, desc[UR12][R2.64+0x12] ;  /* 0x0000120c02587981 */ /* 0x000164000c1e1520 */
.L_x_162:
[----:B------:R-:W-:Y:S05]  /*4990*/  BSYNC B0 ;  /* 0x0000000000007941 */ /* 0x000fea0003800000 */
.L_x_161:
        /* <DEDUP_REMOVED lines=9> */
.L_x_164:
[----:B------:R-:W-:Y:S05]  /*4a30*/  BSYNC B0 ;  /* 0x0000000000007941 */ /* 0x000fea0003800000 */
.L_x_163:
        /* <DEDUP_REMOVED lines=9> */
.L_x_166:
[----:B------:R-:W-:Y:S05]  /*4ad0*/  BSYNC B0 ;  /* 0x0000000000007941 */ /* 0x000fea0003800000 */
.L_x_165:
[----:B-----5:R-:W-:Y:S01]  /*4ae0*/  HADD2.F32 R12, -RZ, R88.H0_H0 ;  /* 0x20000058ff0c7230 */ /* 0x020fe20000004100 */
[----:B------:R-:W-:Y:S01]  /*4af0*/  IADD3 R6, P4, P5, R17, R6, R19 ;  /* 0x0000000611067210 */ /* 0x000fe20007d9e013 */
[----:B------:R-:W-:Y:S01]  /*4b00*/  BSSY B0, `(.L_x_167) ;  /* 0x0000009000007945 */ /* 0x000fe20003800000 */
[----:B------:R-:W-:Y:S02]  /*4b10*/  ISETP.GT.AND P3, PT, R0, 0x10, P0 ;  /* 0x000000100000780c */ /* 0x000fe40000764270 */
[----:B------:R-:W-:Y:S01]  /*4b20*/  FMUL R12, R12, R9 ;  /* 0x000000090c0c7220 */ /* 0x000fe20000400000 */
[----:B------:R-:W-:-:S03]  /*4b30*/  IADD3.X R7, R21, R7, R89, P4, P5 ;  /* 0x0000000715077210 */ /* 0x000fc600027ea459 */
[----:B------:R-:W-:-:S05]  /*4b40*/  FFMA R12, R31, R8, R12 ;  /* 0x000000081f0c7223 */ /* 0x000fca000000000c */
[----:B------:R-:W-:-:S05]  /*4b50*/  F2FP.F16.F32.PACK_AB R12, RZ, R12 ;  /* 0x0000000cff0c723e */ /* 0x000fca00000000ff */
[----:B------:R0:W-:Y:S01]  /*4b60*/  @P2 STG.E.U16 desc[UR12][R6.64+0x12], R12 ;  /* 0x0000120c06002986 */ /* 0x0001e2000c10150c */
[----:B------:R-:W-:Y:S05]  /*4b70*/  @!P3 BRA `(.L_x_168) ;  /* 0x000000000004b947 */ /* 0x000fea0003800000 */
[----:B------:R0:W5:Y:S02]  /*4b80*/  LDG.E.LTC128B.U16 R88, desc[UR12][R2.64+0x20] ;  /* 0x0000200c02587981 */ /* 0x000164000c1e1520 */
.L_x_168:
[----:B------:R-:W-:Y:S05]  /*4b90*/  BSYNC B0 ;  /* 0x0000000000007941 */ /* 0x000fea0003800000 */
.L_x_167:
        /* <DEDUP_REMOVED lines=9> */
.L_x_170:
[----:B------:R-:W-:Y:S05]  /*4c30*/  BSYNC B0 ;  /* 0x0000000000007941 */ /* 0x000fea0003800000 */
.L_x_169:
        /* <DEDUP_REMOVED lines=9> */
.L_x_172:
[----:B------:R-:W-:Y:S05]  /*4cd0*/  BSYNC B0 ;  /* 0x0000000000007941 */ /* 0x000fea0003800000 */
.L_x_171:
        /* <DEDUP_REMOVED lines=9> */
.L_x_174:
[----:B------:R-:W-:Y:S05]  /*4d70*/  BSYNC B0 ;  /* 0x0000000000007941 */ /* 0x000fea0003800000 */
.L_x_173:
        /* <DEDUP_REMOVED lines=9> */
.L_x_176:
[----:B------:R-:W-:Y:S05]  /*4e10*/  BSYNC B0 ;  /* 0x0000000000007941 */ /* 0x000fea0003800000 */
.L_x_175:
        /* <DEDUP_REMOVED lines=9> */
.L_x_178:
[----:B------:R-:W-:Y:S05]  /*4eb0*/  BSYNC B0 ;  /* 0x0000000000007941 */ /* 0x000fea0003800000 */
.L_x_177:
        /* <DEDUP_REMOVED lines=9> */
.L_x_180:
[----:B------:R-:W-:Y:S05]  /*4f50*/  BSYNC B0 ;  /* 0x0000000000007941 */ /* 0x000fea0003800000 */
.L_x_179:
        /* <DEDUP_REMOVED lines=9> */
.L_x_182:
[----:B------:R-:W-:Y:S05]  /*4ff0*/  BSYNC B0 ;  /* 0x0000000000007941 */ /* 0x000fea0003800000 */
.L_x_181:
        /* <DEDUP_REMOVED lines=9> */
.L_x_184:
[----:B------:R-:W-:Y:S05]  /*5090*/  BSYNC B0 ;  /* 0x0000000000007941 */ /* 0x000fea0003800000 */
.L_x_183:
        /* <DEDUP_REMOVED lines=9> */
.L_x_186:
[----:B------:R-:W-:Y:S05]  /*5130*/  BSYNC B0 ;  /* 0x0000000000007941 */ /* 0x000fea0003800000 */
.L_x_185:
        /* <DEDUP_REMOVED lines=9> */
.L_x_188:
[----:B------:R-:W-:Y:S05]  /*51d0*/  BSYNC B0 ;  /* 0x0000000000007941 */ /* 0x000fea0003800000 */
.L_x_187:
        /* <DEDUP_REMOVED lines=9> */
.L_x_190:
[----:B------:R-:W-:Y:S05]  /*5270*/  BSYNC B0 ;  /* 0x0000000000007941 */ /* 0x000fea0003800000 */
.L_x_189:
        /* <DEDUP_REMOVED lines=9> */
.L_x_192:
[----:B------:R-:W-:Y:S05]  /*5310*/  BSYNC B0 ;  /* 0x0000000000007941 */ /* 0x000fea0003800000 */
.L_x_191:
        /* <DEDUP_REMOVED lines=9> */
.L_x_194:
[----:B------:R-:W-:Y:S05]  /*53b0*/  BSYNC B0 ;  /* 0x0000000000007941 */ /* 0x000fea0003800000 */
.L_x_193:
        /* <DEDUP_REMOVED lines=9> */
.L_x_196:
[----:B------:R-:W-:Y:S05]  /*5450*/  BSYNC B0 ;  /* 0x0000000000007941 */ /* 0x000fea0003800000 */
.L_x_195:
        /* <DEDUP_REMOVED lines=9> */
.L_x_198:
[----:B------:R-:W-:Y:S05]  /*54f0*/  BSYNC B0 ;  /* 0x0000000000007941 */ /* 0x000fea0003800000 */
.L_x_197:
        /* <DEDUP_REMOVED lines=9> */
.L_x_200:
[----:B------:R-:W-:Y:S05]  /*5590*/  BSYNC B0 ;  /* 0x0000000000007941 */ /* 0x000fea0003800000 */
.L_x_199:
        /* <DEDUP_REMOVED lines=9> */
.L_x_202:
[----:B------:R-:W-:Y:S05]  /*5630*/  BSYNC B0 ;  /* 0x0000000000007941 */ /* 0x000fea0003800000 */
.L_x_201:
        /* <DEDUP_REMOVED lines=9> */
.L_x_204:
[----:B------:R-:W-:Y:S05]  /*56d0*/  BSYNC B0 ;  /* 0x0000000000007941 */ /* 0x000fea0003800000 */
.L_x_203:
        /* <DEDUP_REMOVED lines=9> */
.L_x_206:
[----:B------:R-:W-:Y:S05]  /*5770*/  BSYNC B0 ;  /* 0x0000000000007941 */ /* 0x000fea0003800000 */
.L_x_205:
        /* <DEDUP_REMOVED lines=9> */
.L_x_208:
[----:B------:R-:W-:Y:S05]  /*5810*/  BSYNC B0 ;  /* 0x0000000000007941 */ /* 0x000fea0003800000 */
.L_x_207:
        /* <DEDUP_REMOVED lines=9> */
.L_x_210:
[----:B------:R-:W-:Y:S05]  /*58b0*/  BSYNC B0 ;  /* 0x0000000000007941 */ /* 0x000fea0003800000 */
.L_x_209:
        /* <DEDUP_REMOVED lines=9> */
.L_x_212:
[----:B------:R-:W-:Y:S05]  /*5950*/  BSYNC B0 ;  /* 0x0000000000007941 */ /* 0x000fea0003800000 */
.L_x_211:
        /* <DEDUP_REMOVED lines=9> */
.L_x_214:
[----:B------:R-:W-:Y:S05]  /*59f0*/  BSYNC B0 ;  /* 0x0000000000007941 */ /* 0x000fea0003800000 */
.L_x_213:
        /* <DEDUP_REMOVED lines=9> */
.L_x_216:
[----:B------:R-:W-:Y:S05]  /*5a90*/  BSYNC B0 ;  /* 0x0000000000007941 */ /* 0x000fea0003800000 */
.L_x_215:
        /* <DEDUP_REMOVED lines=9> */
.L_x_218:
[----:B------:R-:W-:Y:S05]  /*5b30*/  BSYNC B0 ;  /* 0x0000000000007941 */ /* 0x000fea0003800000 */
.L_x_217:
        /* <DEDUP_REMOVED lines=9> */
.L_x_220:
[----:B------:R-:W-:Y:S05]  /*5bd0*/  BSYNC B0 ;  /* 0x0000000000007941 */ /* 0x000fea0003800000 */
.L_x_219:
        /* <DEDUP_REMOVED lines=9> */
.L_x_222:
[----:B------:R-:W-:Y:S05]  /*5c70*/  BSYNC B0 ;  /* 0x0000000000007941 */ /* 0x000fea0003800000 */
.L_x_221:
        /* <DEDUP_REMOVED lines=9> */
.L_x_224:
[----:B------:R-:W-:Y:S05]  /*5d10*/  BSYNC B0 ;  /* 0x0000000000007941 */ /* 0x000fea0003800000 */
.L_x_223:
        /* <DEDUP_REMOVED lines=9> */
.L_x_226:
[----:B------:R-:W-:Y:S05]  /*5db0*/  BSYNC B0 ;  /* 0x0000000000007941 */ /* 0x000fea0003800000 */
.L_x_225:
        /* <DEDUP_REMOVED lines=9> */
.L_x_228:
[----:B------:R-:W-:Y:S05]  /*5e50*/  BSYNC B0 ;  /* 0x0000000000007941 */ /* 0x000fea0003800000 */
.L_x_227:
        /* <DEDUP_REMOVED lines=9> */
.L_x_230:
[----:B------:R-:W-:Y:S05]  /*5ef0*/  BSYNC B0 ;  /* 0x0000000000007941 */ /* 0x000fea0003800000 */
.L_x_229:
        /* <DEDUP_REMOVED lines=9> */
.L_x_232:
[----:B------:R-:W-:Y:S05]  /*5f90*/  BSYNC B0 ;  /* 0x0000000000007941 */ /* 0x000fea0003800000 */
.L_x_231:
        /* <DEDUP_REMOVED lines=9> */
.L_x_234:
[----:B------:R-:W-:Y:S05]  /*6030*/  BSYNC B0 ;  /* 0x0000000000007941 */ /* 0x000fea0003800000 */
.L_x_233:
        /* <DEDUP_REMOVED lines=9> */
.L_x_236:
[----:B------:R-:W-:Y:S05]  /*60d0*/  BSYNC B0 ;  /* 0x0000000000007941 */ /* 0x000fea0003800000 */
.L_x_235:
        /* <DEDUP_REMOVED lines=9> */
.L_x_238:
[----:B------:R-:W-:Y:S05]  /*6170*/  BSYNC B0 ;  /* 0x0000000000007941 */ /* 0x000fea0003800000 */
.L_x_237:
        /* <DEDUP_REMOVED lines=9> */
.L_x_240:
[----:B------:R-:W-:Y:S05]  /*6210*/  BSYNC B0 ;  /* 0x0000000000007941 */ /* 0x000fea0003800000 */
.L_x_239:
        /* <DEDUP_REMOVED lines=9> */
.L_x_242:
[----:B------:R-:W-:Y:S05]  /*62b0*/  BSYNC B0 ;  /* 0x0000000000007941 */ /* 0x000fea0003800000 */
.L_x_241:
        /* <DEDUP_REMOVED lines=9> */
.L_x_244:
[----:B------:R-:W-:Y:S05]  /*6350*/  BSYNC B0 ;  /* 0x0000000000007941 */ /* 0x000fea0003800000 */
.L_x_243:
        /* <DEDUP_REMOVED lines=9> */
.L_x_246:
[----:B------:R-:W-:Y:S05]  /*63f0*/  BSYNC B0 ;  /* 0x0000000000007941 */ /* 0x000fea0003800000 */
.L_x_245:
        /* <DEDUP_REMOVED lines=9> */
.L_x_248:
[----:B------:R-:W-:Y:S05]  /*6490*/  BSYNC B0 ;  /* 0x0000000000007941 */ /* 0x000fea0003800000 */
.L_x_247:
        /* <DEDUP_REMOVED lines=9> */
.L_x_250:
[----:B------:R-:W-:Y:S05]  /*6530*/  BSYNC B0 ;  /* 0x0000000000007941 */ /* 0x000fea0003800000 */
.L_x_249:
        /* <DEDUP_REMOVED lines=9> */
.L_x_252:
[----:B------:R-:W-:Y:S05]  /*65d0*/  BSYNC B0 ;  /* 0x0000000000007941 */ /* 0x000fea0003800000 */
.L_x_251:
        /* <DEDUP_REMOVED lines=9> */
.L_x_254:
[----:B------:R-:W-:Y:S05]  /*6670*/  BSYNC B0 ;  /* 0x0000000000007941 */ /* 0x000fea0003800000 */
.L_x_253:
        /* <DEDUP_REMOVED lines=9> */
.L_x_256:
[----:B------:R-:W-:Y:S05]  /*6710*/  BSYNC B0 ;  /* 0x0000000000007941 */ /* 0x000fea0003800000 */
.L_x_255:
        /* <DEDUP_REMOVED lines=9> */
.L_x_258:
[----:B------:R-:W-:Y:S05]  /*67b0*/  BSYNC B0 ;  /* 0x0000000000007941 */ /* 0x000fea0003800000 */
.L_x_257:
        /* <DEDUP_REMOVED lines=9> */
.L_x_260:
[----:B------:R-:W-:Y:S05]  /*6850*/  BSYNC B0 ;  /* 0x0000000000007941 */ /* 0x000fea0003800000 */
.L_x_259:
        /* <DEDUP_REMOVED lines=9> */
.L_x_262:
[----:B------:R-:W-:Y:S05]  /*68f0*/  BSYNC B0 ;  /* 0x0000000000007941 */ /* 0x000fea0003800000 */
.L_x_261:
        /* <DEDUP_REMOVED lines=9> */
.L_x_264:
[----:B------:R-:W-:Y:S05]  /*6990*/  BSYNC B0 ;  /* 0x0000000000007941 */ /* 0x000fea0003800000 */
.L_x_263:
        /* <DEDUP_REMOVED lines=9> */
.L_x_266:
[----:B------:R-:W-:Y:S05]  /*6a30*/  BSYNC B0 ;  /* 0x0000000000007941 */ /* 0x000fea0003800000 */
.L_x_265:
        /* <DEDUP_REMOVED lines=9> */
.L_x_268:
[----:B------:R-:W-:Y:S05]  /*6ad0*/  BSYNC B0 ;  /* 0x0000000000007941 */ /* 0x000fea0003800000 */
.L_x_267:
        /* <DEDUP_REMOVED lines=9> */
.L_x_270:
[----:B------:R-:W-:Y:S05]  /*6b70*/  BSYNC B0 ;  /* 0x0000000000007941 */ /* 0x000fea0003800000 */
.L_x_269:
        /* <DEDUP_REMOVED lines=9> */
.L_x_272:
[----:B------:R-:W-:Y:S05]  /*6c10*/  BSYNC B0 ;  /* 0x0000000000007941 */ /* 0x000fea0003800000 */
.L_x_271:
        /* <DEDUP_REMOVED lines=9> */
.L_x_274:
[----:B------:R-:W-:Y:S05]  /*6cb0*/  BSYNC B0 ;  /* 0x0000000000007941 */ /* 0x000fea0003800000 */
.L_x_273:
[----:B01--45:R-:W-:Y:S01]  /*6cc0*/  HADD2.F32 R2, -RZ, R88.H0_H0 ;  /* 0x20000058ff027230 */ /* 0x033fe20000004100 */
        /* <DEDUP_REMOVED lines=8> */
.L_x_276:
[----:B------:R-:W-:Y:S05]  /*6d50*/  BSYNC B0 ;  /* 0x0000000000007941 */ /* 0x000fea0003800000 */
.L_x_275:
[----:B0----5:R-:W-:Y:S01]  /*6d60*/  HADD2.F32 R2, -RZ, R88.H0_H0 ;  /* 0x20000058ff027230 */ /* 0x021fe20000004100 */
[----:B------:R-:W-:Y:S01]  /*6d70*/  ISETP.GT.AND P1, PT, R0, 0x79, P1 ;  /* 0x000000790000780c */ /* 0x000fe20000f24270 */
[----:B------:R-:W-:Y:S03]  /*6d80*/  BSSY B0, `(.L_x_277) ;  /* 0x000000a000007945 */ /* 0x000fe60003800000 */
        /* <DEDUP_REMOVED lines=9> */
.L_x_278:
[----:B------:R-:W-:Y:S05]  /*6e20*/  BSYNC B0 ;  /* 0x0000000000007941 */ /* 0x000fea0003800000 */
.L_x_277:
[----:B-----5:R-:W-:-:S05]  /*6e30*/  HADD2.F32 R88, -RZ, R88.H0_H0 ;  /* 0x20000058ff587230 */ /* 0x020fca0000004100 */
[----:B------:R-:W-:-:S04]  /*6e40*/  FMUL R88, R88, R9 ;  /* 0x0000000958587220 */ /* 0x000fc80000400000 */
[----:B------:R-:W-:Y:S01]  /*6e50*/  FFMA R88, R87, R8, R88 ;  /* 0x0000000857587223 */ /* 0x000fe20000000058 */
[----:B------:R-:W-:Y:S06]  /*6e60*/  @!P1 EXIT ;  /* 0x000000000000994d */ /* 0x000fec0003800000 */
[----:B------:R-:W-:-:S05]  /*6e70*/  F2FP.F16.F32.PACK_AB R88, RZ, R88 ;  /* 0x00000058ff58723e */ /* 0x000fca00000000ff */
[----:B------:R-:W-:Y:S01]  /*6e80*/  STG.E.U16 desc[UR12][R6.64+0xf2], R88 ;  /* 0x0000f25806007986 */ /* 0x000fe2000c10150c */
[----:B------:R-:W-:Y:S05]  /*6e90*/  EXIT ;  /* 0x000000000000794d */ /* 0x000fea0003800000 */
.L_x_28:
[----:B------:R-:W-:Y:S01]  /*6ea0*/  ULDC.64 UR4, c[0x0][0x650] ;  /* 0x0001940000047ab9 */ /* 0x000fe20000000a00 */
[-C--:B--2---:R-:W-:Y:S01]  /*6eb0*/  FMUL R88, R88, R8.reuse ;  /* 0x0000000858587220 */ /* 0x084fe20000400000 */
[----:B------:R-:W-:Y:S01]  /*6ec0*/  LEA R2, P1, R14, UR4, 0x1 ;  /* 0x000000040e027c11 */ /* 0x000fe2000f8208ff */
[----:B------:R-:W-:Y:S01]  /*6ed0*/  IMAD.SHL.U32 R9, R21, 0x2, RZ ;  /* 0x0000000215097824 */ /* 0x000fe200078e00ff */
[----:B------:R-:W-:Y:S01]  /*6ee0*/  ISETP.GT.AND P3, PT, R10, 0x8, PT ;  /* 0x000000080a00780c */ /* 0x000fe20003f64270 */
[-C--:B------:R-:W-:Y:S01]  /*6ef0*/  FMUL R89, R89, R8.reuse ;  /* 0x0000000859597220 */ /* 0x080fe20000400000 */
[----:B------:R-:W-:Y:S01]  /*6f00*/  LEA.HI.X R3, R14, UR5, R19, 0x1, P1 ;  /* 0x000000050e037c11 */ /* 0x000fe200088f0c13 */
[----:B------:R-:W-:Y:S01]  /*6f10*/  FMUL R90, R90, R8 ;  /* 0x000000085a5a7220 */ /* 0x000fe20000400000 */
[----:B------:R-:W-:Y:S01]  /*6f20*/  F2FP.F16.F32.PACK_AB R88, RZ, R88 ;  /* 0x00000058ff58723e */ /* 0x000fe200000000ff */
[-C--:B------:R-:W-:Y:S01]  /*6f30*/  FMUL R91, R91, R8.reuse ;  /* 0x000000085b5b7220 */ /* 0x080fe20000400000 */
[----:B------:R-:W-:Y:S01]  /*6f40*/  ISETP.GT.AND P4, PT, R0, 0x1, P2 ;  /* 0x000000010000780c */ /* 0x000fe20001784270 */
[-C--:B------:R-:W-:Y:S01]  /*6f50*/  FMUL R92, R92, R8.reuse ;  /* 0x000000085c5c7220 */ /* 0x080fe20000400000 */
[----:B------:R-:W-:Y:S01]  /*6f60*/  ISETP.GT.AND P1, PT, R0, RZ, P3 ;  /* 0x000000ff0000720c */ /* 0x000fe20001f24270 */
[----:B------:R-:W-:Y:S01]  /*6f70*/  @P0 STG.E.U16 desc[UR12][R2.64], R88 ;  /* 0x0000005802000986 */ /* 0x000fe2000c10150c */
[----:B------:R-:W-:Y:S01]  /*6f80*/  SHF.L.U64.HI R7, R21, 0x1, R20 ;  /* 0x0000000115077819 */ /* 0x000fe20000010214 */
[----:B------:R-:W-:Y:S01]  /*6f90*/  FMUL R93, R93, R8 ;  /* 0x000000085d5d7220 */ /* 0x000fe20000400000 */
[----:B------:R-:W-:Y:S01]  /*6fa0*/  IADD3 R4, P0, R9, R2, RZ ;  /* 0x0000000209047210 */ /* 0x000fe20007f1e0ff */
[-C--:B------:R-:W-:Y:S01]  /*6fb0*/  FMUL R94, R94, R8.reuse ;  /* 0x000000085e5e7220 */ /* 0x080fe20000400000 */
[----:B------:R-:W-:Y:S01]  /*6fc0*/  F2FP.F16.F32.PACK_AB R89, RZ, R89 ;  /* 0x00000059ff59723e */ /* 0x000fe200000000ff */
[----:B------:R-:W-:Y:S01]  /*6fd0*/  FMUL R95, R95, R8 ;  /* 0x000000085f5f7220 */ /* 0x000fe20000400000 */
[----:B------:R-:W-:Y:S01]  /*6fe0*/  F2FP.F16.F32.PACK_AB R90, RZ, R90 ;  /* 0x0000005aff5a723e */ /* 0x000fe200000000ff */
[----:B------:R-:W-:Y:S01]  /*6ff0*/  IMAD.X R5, R7, 0x1, R3, P0 ;  /* 0x0000000107057824 */ /* 0x000fe200000e0603 */
[C---:B------:R-:W-:Y:S01]  /*7000*/  ISETP.GT.AND P5, PT, R0.reuse, 0x8, P2 ;  /* 0x000000080000780c */ /* 0x040fe200017a4270 */
[----:B------:R-:W-:Y:S01]  /*7010*/  @P4 STG.E.U16 desc[UR12][R2.64+0x2], R89 ;  /* 0x0000025902004986 */ /* 0x000fe2000c10150c */
[----:B------:R-:W-:Y:S01]  /*7020*/  ISETP.GT.AND P4, PT, R0, 0x1, P3 ;  /* 0x000000010000780c */ /* 0x000fe20001f84270 */
[-C--:B------:R-:W-:Y:S01]  /*7030*/  FMUL R96, R96, R8.reuse ;  /* 0x0000000860607220 */ /* 0x080fe20000400000 */
[----:B------:R-:W-:Y:S01]  /*7040*/  F2FP.F16.F32.PACK_AB R91, RZ, R91 ;  /* 0x0000005bff5b723e */ /* 0x000fe200000000ff */
[----:B------:R-:W-:Y:S01]  /*7050*/  @P1 STG.E.U16 desc[UR12][R4.64], R90 ;  /* 0x0000005a04001986 */ /* 0x000fe2000c10150c */
[----:B------:R-:W-:Y:S01]  /*7060*/  ISETP.GT.AND P1, PT, R0, 0x9, P2 ;  /* 0x000000090000780c */ /* 0x000fe20001724270 */
[----:B------:R-:W-:Y:S01]  /*7070*/  FMUL R97, R97, R8 ;  /* 0x0000000861617220 */ /* 0x000fe20000400000 */
[----:B------:R-:W-:Y:S01]  /*7080*/  F2FP.F16.F32.PACK_AB R92, RZ, R92 ;  /* 0x0000005cff5c723e */ /* 0x000fe200000000ff */
[-C--:B------:R-:W-:Y:S01]  /*7090*/  FMUL R98, R98, R8.reuse ;  /* 0x0000000862627220 */ /* 0x080fe20000400000 */
[----:B------:R-:W-:Y:S01]  /*70a0*/  F2FP.F16.F32.PACK_AB R93, RZ, R93 ;  /* 0x0000005dff5d723e */ /* 0x000fe200000000ff */
[-C--:B------:R-:W-:Y:S01]  /*70b0*/  FMUL R99, R99, R8.reuse ;  /* 0x0000000863637220 */ /* 0x080fe20000400000 */
[----:B------:R-:W-:Y:S01]  /*70c0*/  ISETP.GT.AND P0, PT, R0, 0x8, P3 ;  /* 0x000000080000780c */ /* 0x000fe20001f04270 */
[----:B------:R-:W-:Y:S01]  /*70d0*/  FMUL R100, R100, R8 ;  /* 0x0000000864647220 */ /* 0x000fe20000400000 */
[----:B------:R-:W-:Y:S01]  /*70e0*/  F2FP.F16.F32.PACK_AB R94, RZ, R94 ;  /* 0x0000005eff5e723e */ /* 0x000fe200000000ff */
[----:B------:R-:W-:Y:S01]  /*70f0*/  @P4 STG.E.U16 desc[UR12][R4.64+0x2], R91 ;  /* 0x0000025b04004986 */ /* 0x000fe2000c10150c */
[----:B------:R-:W-:Y:S01]  /*7100*/  F2FP.F16.F32.PACK_AB R95, RZ, R95 ;  /* 0x0000005fff5f723e */ /* 0x000fe200000000ff */
[-C--:B------:R-:W-:Y:S01]  /*7110*/  FMUL R101, R101, R8.reuse ;  /* 0x0000000865657220 */ /* 0x080fe20000400000 */
[C---:B------:R-:W-:Y:S01]  /*7120*/  ISETP.GT.AND P4, PT, R0.reuse, 0x10, P2 ;  /* 0x000000100000780c */ /* 0x040fe20001784270 */
[----:B------:R-:W-:Y:S01]  /*7130*/  @P5 STG.E.U16 desc[UR12][R2.64+0x10], R92 ;  /* 0x0000105c02005986 */ /* 0x000fe2000c10150c */
[----:B------:R-:W-:Y:S01]  /*7140*/  ISETP.GT.AND P5, PT, R0, 0x10, P3 ;  /* 0x000000100000780c */ /* 0x000fe20001fa4270 */
[----:B------:R-:W-:Y:S01]  /*7150*/  FMUL R102, R102, R8 ;  /* 0x0000000866667220 */ /* 0x000fe20000400000 */
[----:B------:R-:W-:Y:S01]  /*7160*/  F2FP.F16.F32.PACK_AB R96, RZ, R96 ;  /* 0x00000060ff60723e */ /* 0x000fe200000000ff */
[----:B------:R-:W-:Y:S01]  /*7170*/  @P1 STG.E.U16 desc[UR12][R2.64+0x12], R93 ;  /* 0x0000125d02001986 */ /* 0x000fe2000c10150c */
[C---:B------:R-:W-:Y:S01]  /*7180*/  ISETP.GT.AND P1, PT, R0.reuse, 0x9, P3 ;  /* 0x000000090000780c */ /* 0x040fe20001f24270 */
        /* <DEDUP_REMOVED lines=8> */
[----:B------:R-:W-:Y:S01]  /*7210*/  FMUL R106, R106, R8 ;  /* 0x000000086a6a7220 */ /* 0x000fe20000400000 */
[----:B------:R-:W-:Y:S01]  /*7220*/  F2FP.F16.F32.PACK_AB R100, RZ, R100 ;  /* 0x00000064ff64723e */ /* 0x000fe200000000ff */
[-C--:B------:R-:W-:Y:S01]  /*7230*/  FMUL R107, R107, R8.reuse ;  /* 0x000000086b6b7220 */ /* 0x080fe20000400000 */
[----:B------:R-:W-:Y:S01]  /*7240*/  F2FP.F16.F32.PACK_AB R101, RZ, R101 ;  /* 0x00000065ff65723e */ /* 0x000fe200000000ff */
        /* <DEDUP_REMOVED lines=21> */
[----:B------:R-:W-:Y:S01]  /*73a0*/  ISETP.GT.AND P4, PT, R0, 0x21, P2 ;  /* 0x000000210000780c */ /* 0x000fe20001784270 */
[-C--:B------:R-:W-:Y:S01]  /*73b0*/  FMUL R113, R113, R8.reuse ;  /* 0x0000000871717220 */ /* 0x080fe20000400000 */
[----:B------:R-:W-:Y:S01]  /*73c0*/  F2FP.F16.F32.PACK_AB R107, RZ, R107 ;  /* 0x0000006bff6b723e */ /* 0x000fe200000000ff */
        /* <DEDUP_REMOVED lines=102> */
[-C--:B------:R-:W-:Y:S01]  /*7a30*/  FMUL R144, R144, R8.reuse ;  /* 0x0000000890907220 */ /* 0x080fe20000400000 */
[----:B------:R-:W-:Y:S01]  /*7a40*/  ISETP.GT.AND P6, PT, R0, 0x68, P3 ;  /* 0x000000680000780c */ /* 0x000fe20001fc4270 */
[----:B------:R-:W-:Y:S01]  /*7a50*/  FMUL R145, R145, R8 ;  /* 0x0000000891917220 */ /* 0x000fe20000400000 */
[----:B------:R-:W-:Y:S01]  /*7a60*/  F2FP.F16.F32.PACK_AB R138, RZ, R138 ;  /* 0x0000008aff8a723e */ /* 0x000fe200000000ff */
[-C--:B------:R-:W-:Y:S01]  /*7a70*/  FMUL R146, R146, R8.reuse ;  /* 0x0000000892927220 */ /* 0x080fe20000400000 */
[----:B------:R-:W-:Y:S01]  /*7a80*/  F2FP.F16.F32.PACK_AB R139, RZ, R139 ;  /* 0x0000008bff8b723e */ /* 0x000fe200000000ff */
[----:B------:R-:W-:Y:S01]  /*7a90*/  @P1 STG.E.U16 desc[UR12][R4.64+0x80], R122 ;  /* 0x0000807a04001986 */ /* 0x000fe2000c10150c */
[C---:B------:R-:W-:Y:S01]  /*7aa0*/  ISETP.GT.AND P1, PT, R0.reuse, 0x48, P3 ;  /* 0x000000480000780c */ /* 0x040fe20001f24270 */
[----:B------:R-:W-:Y:S01]  /*7ab0*/  FMUL R147, R147, R8 ;  /* 0x0000000893937220 */ /* 0x000fe20000400000 */
[----:B------:R-:W-:Y:S01]  /*7ac0*/  F2FP.F16.F32.PACK_AB R140, RZ, R140 ;  /* 0x0000008cff8c723e */ /* 0x000fe200000000ff */
[----:B------:R-:W-:Y:S01]  /*7ad0*/  @P4 STG.E.U16 desc[UR12][R4.64+0x82], R123 ;  /* 0x0000827b04004986 */ /* 0x000fe2000c10150c */
[----:B------:R-:W-:Y:S01]  /*7ae0*/  ISETP.GT.AND P4, PT, R0, 0x49, P3 ;  /* 0x000000490000780c */ /* 0x000fe20001f84270 */
[----:B------:R-:W-:Y:S01]  /*7af0*/  FMUL R148, R148, R8 ;  /* 0x0000000894947220 */ /* 0x000fe20000400000 */
[----:B------:R-:W-:Y:S01]  /*7b00*/  F2FP.F16.F32.PACK_AB R141, RZ, R141 ;  /* 0x0000008dff8d723e */ /* 0x000fe200000000ff */
[----:B------:R-:W-:Y:S01]  /*7b10*/  @P0 STG.E.U16 desc[UR12][R2.64+0x90], R124 ;  /* 0x0000907c02000986 */ /* 0x000fe2000c10150c */
[----:B------:R-:W-:Y:S01]  /*7b20*/  ISETP.GT.AND P0, PT, R0, 0x50, P3 ;  /* 0x000000500000780c */ /* 0x000fe20001f04270 */
[----:B------:R-:W-:Y:S01]  /*7b30*/  IMAD.SHL.U32 R15, R16, 0x2, RZ ;  /* 0x00000002100f7824 */ /* 0x000fe200078e00ff */
        /* <DEDUP_REMOVED lines=26> */
[----:B------:R-:W-:Y:S01]  /*7ce0*/  SHF.L.U64.HI R13, R16, 0x1, R11 ;  /* 0x00000001100d7819 */ /* 0x000fe2000001020b */
[-C--:B------:R-:W-:Y:S01]  /*7cf0*/  FMUL R28, R28, R8.reuse ;  /* 0x000000081c1c7220 */ /* 0x080fe20000400000 */
[----:B------:R-:W-:Y:S01]  /*7d00*/  F2FP.F16.F32.PACK_AB R149, RZ, R149 ;  /* 0x00000095ff95723e */ /* 0x000fe200000000ff */
        /* <DEDUP_REMOVED lines=31> */
[----:B------:R-:W-:Y:S01]  /*7f00*/  ISETP.GT.AND P5, PT, R0, 0x69, P2 ;  /* 0x000000690000780c */ /* 0x000fe200017a4270 */
[-C--:B------:R-:W-:Y:S01]  /*7f10*/  FMUL R38, R38, R8.reuse ;  /* 0x0000000826267220 */ /* 0x080fe20000400000 */
[----:B------:R-:W-:Y:S01]  /*7f20*/  F2FP.F16.F32.PACK_AB R31, RZ, R31 ;  /* 0x0000001fff1f723e */ /* 0x000fe200000000ff */
[----:B------:R-:W-:Y:S01]  /*7f30*/  @P1 STG.E.U16 desc[UR12][R4.64+0xc0], R138 ;  /* 0x0000c08a04001986 */ /* 0x000fe2000c10150c */
[C---:B------:R-:W-:Y:S01]  /*7f40*/  ISETP.GT.AND P1, PT, R10.reuse, 0x40, PT ;  /* 0x000000400a00780c */ /* 0x040fe20003f24270 */
[----:B------:R-:W-:Y:S01]  /*7f50*/  FMUL R39, R39, R8 ;  /* 0x0000000827277220 */ /* 0x000fe20000400000 */
[----:B------:R-:W-:Y:S01]  /*7f60*/  F2FP.F16.F32.PACK_AB R32, RZ, R32 ;  /* 0x00000020ff20723e */ /* 0x000fe200000000ff */
[----:B------:R-:W-:Y:S01]  /*7f70*/  @P0 STG.E.U16 desc[UR12][R4.64+0xc2], R139 ;  /* 0x0000c28b04000986 */ /* 0x000fe2000c10150c */
[----:B------:R-:W-:Y:S01]  /*7f80*/  ISETP.GT.AND P0, PT, R10, 0x48, PT ;  /* 0x000000480a00780c */ /* 0x000fe20003f04270 */
        /* <DEDUP_REMOVED lines=17> */
[C---:B------:R-:W-:Y:S01]  /*80a0*/  ISETP.GT.AND P4, PT, R0.reuse, 0x78, P2 ;  /* 0x000000780000780c */ /* 0x040fe20001784270 */
[-C--:B------:R-:W-:Y:S01]  /*80b0*/  FMUL R45, R45, R8.reuse ;  /* 0x000000082d2d7220 */ /* 0x080fe20000400000 */
[C---:B------:R-:W-:Y:S01]  /*80c0*/  ISETP.GT.AND P2, PT, R0.reuse, 0x79, P2 ;  /* 0x000000790000780c */ /* 0x040fe20001744270 */
        /* <DEDUP_REMOVED lines=15> */
[----:B------:R-:W-:Y:S01]  /*81c0*/  IADD3 R10, P5, R15, R2, RZ ;  /* 0x000000020f0a7210 */ /* 0x000fe20007fbe0ff */
[----:B------:R-:W-:Y:S01]  /*81d0*/  FMUL R51, R51, R8 ;  /* 0x0000000833337220 */ /* 0x000fe20000400000 */
[----:B------:R-:W-:Y:S01]  /*81e0*/  F2FP.F16.F32.PACK_AB R43, RZ, R43 ;  /* 0x0000002bff2b723e */ /* 0x000fe200000000ff */
[----:B------:R-:W-:Y:S01]  /*81f0*/  @P6 STG.E.U16 desc[UR12][R4.64+0xe2], R147 ;  /* 0x0000e29304006986 */ /* 0x000fe2000c10150c */
[----:B------:R-:W-:Y:S01]  /*8200*/  F2FP.F16.F32.PACK_AB R44, RZ, R44 ;  /* 0x0000002cff2c723e */ /* 0x000fe200000000ff */
[----:B------:R-:W-:Y:S01]  /*8210*/  IMAD.X R11, R13, 0x1, R3, P5 ;  /* 0x000000010d0b7824 */ /* 0x000fe200028e0603 */
[----:B------:R-:W-:Y:S01]  /*8220*/  IADD3 R12, P5, P6, R9, R2, R15 ;  /* 0x00000002090c7210 */ /* 0x000fe20007ebe00f */
[----:B------:R-:W-:Y:S01]  /*8230*/  @P4 STG.E.U16 desc[UR12][R2.64+0xf0], R148 ;  /* 0x0000f09402004986 */ /* 0x000fe2000c10150c */
[----:B------:R-:W-:Y:S01]  /*8240*/  ISETP.GT.AND P4, PT, R0, 0x78, P3 ;  /* 0x000000780000780c */ /* 0x000fe20001f84270 */
[-C--:B------:R-:W-:Y:S01]  /*8250*/  FMUL R52, R52, R8.reuse ;  /* 0x0000000834347220 */ /* 0x080fe20000400000 */
[C---:B------:R-:W-:Y:S01]  /*8260*/  ISETP.GT.AND P3, PT, R0.reuse, 0x79, P3 ;  /* 0x000000790000780c */ /* 0x040fe20001f64270 */
[----:B------:R0:W-:Y:S01]  /*8270*/  @P2 STG.E.U16 desc[UR12][R2.64+0xf2], R149 ;  /* 0x0000f29502002986 */ /* 0x0001e2000c10150c */
[----:B------:R-:W-:Y:S01]  /*8280*/  IADD3.X R13, R7, R3, R13, P5, P6 ;  /* 0x00000003070d7210 */ /* 0x000fe20002fec40d */
[-C--:B------:R-:W-:Y:S01]  /*8290*/  FMUL R53, R53, R8.reuse ;  /* 0x0000000835357220 */ /* 0x080fe20000400000 */
[----:B------:R-:W-:Y:S01]  /*82a0*/  ISETP.GT.AND P5, PT, R0, 0x1, P1 ;  /* 0x000000010000780c */ /* 0x000fe20000fa4270 */
[-C--:B------:R-:W-:Y:S01]  /*82b0*/  FMUL R54, R54, R8.reuse ;  /* 0x0000000836367220 */ /* 0x080fe20000400000 */
[----:B------:R-:W-:Y:S01]  /*82c0*/  ISETP.GT.AND P2, PT, R0, RZ, P0 ;  /* 0x000000ff0000720c */ /* 0x000fe20000744270 */
[-C--:B------:R-:W-:Y:S01]  /*82d0*/  FMUL R55, R55, R8.reuse ;  /* 0x0000000837377220 */ /* 0x080fe20000400000 */
[----:B------:R-:W-:Y:S01]  /*82e0*/  F2FP.F16.F32.PACK_AB R45, RZ, R45 ;  /* 0x0000002dff2d723e */ /* 0x000fe200000000ff */
[----:B------:R-:W-:Y:S01]  /*82f0*/  FMUL R56, R56, R8 ;  /* 0x0000000838387220 */ /* 0x000fe20000400000 */
[----:B------:R-:W-:Y:S01]  /*8300*/  F2FP.F16.F32.PACK_AB R46, RZ, R46 ;  /* 0x0000002eff2e723e */ /* 0x000fe200000000ff */
[----:B------:R-:W-:Y:S01]  /*8310*/  FMUL R57, R57, R8 ;  /* 0x0000000839397220 */ /* 0x000fe20000400000 */
[----:B------:R-:W-:Y:S01]  /*8320*/  F2FP.F16.F32.PACK_AB R47, RZ, R47 ;  /* 0x0000002fff2f723e */ /* 0x000fe200000000ff */
[----:B0-----:R-:W-:Y:S01]  /*8330*/  @P4 IMAD.MOV.U32 R2, RZ, RZ, R4 ;  /* 0x000000ffff024224 */ /* 0x001fe200078e0004 */
[----:B------:R-:W-:Y:S01]  /*8340*/  F2FP.F16.F32.PACK_AB R48, RZ, R48 ;  /* 0x00000030ff30723e */ /* 0x000fe200000000ff */
[----:B------:R-:W-:Y:S01]  /*8350*/  @P4 IMAD.MOV.U32 R3, RZ, RZ, R5 ;  /* 0x000000ffff034224 */ /* 0x000fe200078e0005 */
[----:B------:R-:W-:Y:S01]  /*8360*/  F2FP.F16.F32.PACK_AB R49, RZ, R49 ;  /* 0x00000031ff31723e */ /* 0x000fe200000000ff */
[----:B------:R-:W-:Y:S01]  /*8370*/  FMUL R58, R58, R8 ;  /* 0x000000083a3a7220 */ /* 0x000fe20000400000 */
[----:B------:R-:W-:Y:S01]  /*8380*/  F2FP.F16.F32.PACK_AB R50, RZ, R50 ;  /* 0x00000032ff32723e */ /* 0x000fe200000000ff */
[-C--:B------:R-:W-:Y:S01]  /*8390*/  FMUL R59, R59, R8.reuse ;  /* 0x000000083b3b7220 */ /* 0x080fe20000400000 */
[----:B------:R0:W-:Y:S01]  /*83a0*/  @P4 STG.E.U16 desc[UR12][R2.64+0xf0], R150 ;  /* 0x0000f09602004986 */ /* 0x0001e2000c10150c */
[----:B------:R-:W-:Y:S01]  /*83b0*/  ISETP.GT.AND P4, PT, R0, RZ, P1 ;  /* 0x000000ff0000720c */ /* 0x000fe20000f84270 */
[-C--:B------:R-:W-:Y:S01]  /*83c0*/  FMUL R60, R60, R8.reuse ;  /* 0x000000083c3c7220 */ /* 0x080fe20000400000 */
[----:B------:R-:W-:Y:S01]  /*83d0*/  F2FP.F16.F32.PACK_AB R51, RZ, R51 ;  /* 0x00000033ff33723e */ /* 0x000fe200000000ff */
[----:B------:R-:W-:Y:S01]  /*83e0*/  @P3 STG.E.U16 desc[UR12][R4.64+0xf2], R151 ;  /* 0x0000f29704003986 */ /* 0x000fe2000c10150c */
[----:B------:R-:W-:Y:S01]  /*83f0*/  IADD3 R6, P3, R10, R9, RZ ;  /* 0x000000090a067210 */ /* 0x000fe20007f7e0ff */
[----:B------:R-:W-:Y:S01]  /*8400*/  FMUL R61, R61, R8 ;  /* 0x000000083d3d7220 */ /* 0x000fe20000400000 */
[----:B------:R-:W-:Y:S01]  /*8410*/  F2FP.F16.F32.PACK_AB R52, RZ, R52 ;  /* 0x00000034ff34723e */ /* 0x000fe200000000ff */
[----:B------:R-:W-:Y:S01]  /*8420*/  @P5 STG.E.U16 desc[UR12][R10.64+0x2], R25 ;  /* 0x000002190a005986 */ /* 0x000fe2000c10150c */
[C---:B------:R-:W-:Y:S01]  /*8430*/  ISETP.GT.AND P5, PT, R0.reuse, 0x9, P1 ;  /* 0x000000090000780c */ /* 0x040fe20000fa4270 */
[----:B------:R-:W-:Y:S01]  /*8440*/  IMAD.X R7, R11, 0x1, R7, P3 ;  /* 0x000000010b077824 */ /* 0x000fe200018e0607 */
        /* <DEDUP_REMOVED lines=13> */
[----:B0-----:R-:W-:Y:S01]  /*8520*/  @P3 IMAD.MOV.U32 R2, RZ, RZ, R6 ;  /* 0x000000ffff023224 */ /* 0x001fe200078e0006 */
[----:B------:R-:W-:Y:S01]  /*8530*/  F2FP.F16.F32.PACK_AB R57, RZ, R57 ;  /* 0x00000039ff39723e */ /* 0x000fe200000000ff */
[----:B------:R-:W-:Y:S01]  /*8540*/  @P3 IMAD.MOV.U32 R3, RZ, RZ, R7 ;  /* 0x000000ffff033224 */ /* 0x000fe200078e0007 */
[----:B------:R-:W-:Y:S01]  /*8550*/  F2FP.F16.F32.PACK_AB R58, RZ, R58 ;  /* 0x0000003aff3a723e */ /* 0x000fe200000000ff */
[-C--:B------:R-:W-:Y:S01]  /*8560*/  FMUL R66, R66, R8.reuse ;  /* 0x0000000842427220 */ /* 0x080fe20000400000 */
[----:B------:R-:W-:Y:S01]  /*8570*/  F2FP.F16.F32.PACK_AB R59, RZ, R59 ;  /* 0x0000003bff3b723e */ /* 0x000fe200000000ff */
[-C--:B------:R-:W-:Y:S01]  /*8580*/  FMUL R67, R67, R8.reuse ;  /* 0x0000000843437220 */ /* 0x080fe20000400000 */
[----:B------:R0:W-:Y:S01]  /*8590*/  @P3 STG.E.U16 desc[UR12][R2.64+0x2], R27 ;  /* 0x0000021b02003986 */ /* 0x0001e2000c10150c */
        /* <DEDUP_REMOVED lines=21> */
[----:B------:R-:W-:Y:S01]  /*86f0*/  FMUL R73, R73, R8 ;  /* 0x0000000849497220 */ /* 0x000fe20000400000 */
[----:B------:R-:W-:Y:S01]  /*8700*/  F2FP.F16.F32.PACK_AB R65, RZ, R65 ;  /* 0x00000041ff41723e */ /* 0x000fe200000000ff */
[----:B------:R-:W-:Y:S01]  /*8710*/  @P5 STG.E.U16 desc[UR12][R10.64+0x22], R33 ;  /* 0x000022210a005986 */ /* 0x000fe2000c10150c */
[----:B------:R-:W-:Y:S01]  /*8720*/  ISETP.GT.AND P5, PT, R0, 0x19, P1 ;  /* 0x000000190000780c */ /* 0x000fe20000fa4270 */
[--C-:B0-----:R-:W-:Y:S01]  /*8730*/  @P2 IMAD.MOV.U32 R2, RZ, RZ, R12.reuse ;  /* 0x000000ffff022224 */ /* 0x101fe200078e000c */
[----:B------:R-:W-:Y:S01]  /*8740*/  F2FP.F16.F32.PACK_AB R66, RZ, R66 ;  /* 0x00000042ff42723e */ /* 0x000fe200000000ff */
[--C-:B------:R-:W-:Y:S01]  /*8750*/  @P2 IMAD.MOV.U32 R3, RZ, RZ, R13.reuse ;  /* 0x000000ffff032224 */ /* 0x100fe200078e000d */
[----:B------:R-:W-:Y:S01]  /*8760*/  F2FP.F16.F32.PACK_AB R67, RZ, R67 ;  /* 0x00000043ff43723e */ /* 0x000fe200000000ff */
[----:B------:R-:W-:Y:S01]  /*8770*/  FMUL R74, R74, R8 ;  /* 0x000000084a4a7220 */ /* 0x000fe20000400000 */
[----:B------:R-:W-:Y:S01]  /*8780*/  F2FP.F16.F32.PACK_AB R68, RZ, R68 ;  /* 0x00000044ff44723e */ /* 0x000fe200000000ff */
[-C--:B------:R-:W-:Y:S01]  /*8790*/  FMUL R75, R75, R8.reuse ;  /* 0x000000084b4b7220 */ /* 0x080fe20000400000 */
[----:B------:R0:W-:Y:S01]  /*87a0*/  @P2 STG.E.U16 desc[UR12][R2.64+0x20], R34 ;  /* 0x0000202202002986 */ /* 0x0001e2000c10150c */
        /* <DEDUP_REMOVED lines=9> */
[----:B------:R-:W-:Y:S01]  /*8840*/  FMUL R80, R80, R8 ;  /* 0x0000000850507220 */ /* 0x000fe20000400000 */
[----:B------:R-:W-:Y:S01]  /*8850*/  F2FP.F16.F32.PACK_AB R73, RZ, R73 ;  /* 0x00000049ff49723e */ /* 0x000fe200000000ff */
[--C-:B0-----:R-:W-:Y:S01]  /*8860*/  @P3 IMAD.MOV.U32 R2, RZ, RZ, R12.reuse ;  /* 0x000000ffff023224 */ /* 0x101fe200078e000c */
[----:B------:R-:W-:Y:S01]  /*8870*/  F2FP.F16.F32.PACK_AB R74, RZ, R74 ;  /* 0x0000004aff4a723e */ /* 0x000fe200000000ff */
[--C-:B------:R-:W-:Y:S01]  /*8880*/  @P3 IMAD.MOV.U32 R3, RZ, RZ, R13.reuse ;  /* 0x000000ffff033224 */ /* 0x100fe200078e000d */
[----:B------:R-:W-:Y:S01]  /*8890*/  ISETP.GT.AND P6, PT, R0, 0x68, P0 ;  /* 0x000000680000780c */ /* 0x000fe200007c4270 */
[-C--:B------:R-:W-:Y:S01]  /*88a0*/  FMUL R81, R81, R8.reuse ;  /* 0x0000000851517220 */ /* 0x080fe20000400000 */
[----:B------:R-:W-:Y:S01]  /*88b0*/  F2FP.F16.F32.PACK_AB R75, RZ, R75 ;  /* 0x0000004bff4b723e */ /* 0x000fe200000000ff */
[-C--:B------:R-:W-:Y:S01]  /*88c0*/  FMUL R82, R82, R8.reuse ;  /* 0x0000000852527220 */ /* 0x080fe20000400000 */
[----:B------:R0:W-:Y:S01]  /*88d0*/  @P3 STG.E.U16 desc[UR12][R2.64+0x22], R35 ;  /* 0x0000222302003986 */ /* 0x0001e2000c10150c */
        /* <DEDUP_REMOVED lines=17> */
[----:B------:R-:W-:Y:S01]  /*89f0*/  FMUL R8, R87, R8 ;  /* 0x0000000857087220 */ /* 0x000fe20000400000 */
[----:B------:R0:W-:Y:S01]  /*8a00*/  @P2 STG.E.U16 desc[UR12][R2.64+0x30], R38 ;  /* 0x0000302602002986 */ /* 0x0001e2000c10150c */
[----:B------:R-:W-:-:S02]  /*8a10*/  ISETP.GT.AND P2, PT, R0, 0x20, P0 ;  /* 0x000000200000780c */ /* 0x000fc40000744270 */
[----:B------:R-:W-:Y:S02]  /*8a20*/  F2FP.F16.F32.PACK_AB R82, RZ, R82 ;  /* 0x00000052ff52723e */ /* 0x000fe400000000ff */
[----:B------:R-:W-:Y:S02]  /*8a30*/  F2FP.F16.F32.PACK_AB R83, RZ, R83 ;  /* 0x00000053ff53723e */ /* 0x000fe400000000ff */
[----:B------:R-:W-:Y:S02]  /*8a40*/  F2FP.F16.F32.PACK_AB R84, RZ, R84 ;  /* 0x00000054ff54723e */ /* 0x000fe400000000ff */
[----:B------:R-:W-:Y:S02]  /*8a50*/  F2FP.F16.F32.PACK_AB R85, RZ, R85 ;  /* 0x00000055ff55723e */ /* 0x000fe400000000ff */
[----:B------:R-:W-:Y:S01]  /*8a60*/  F2FP.F16.F32.PACK_AB R86, RZ, R86 ;  /* 0x00000056ff56723e */ /* 0x000fe200000000ff */
[----:B0-----:R-:W-:Y:S02]  /*8a70*/  @P3 IMAD.MOV.U32 R2, RZ, RZ, R12 ;  /* 0x000000ffff023224 */ /* 0x001fe400078e000c */
[----:B------:R-:W-:-:S05]  /*8a80*/  @P3 IMAD.MOV.U32 R3, RZ, RZ, R13 ;  /* 0x000000ffff033224 */ /* 0x000fca00078e000d */
[----:B------:R0:W-:Y:S01]  /*8a90*/  @P3 STG.E.U16 desc[UR12][R2.64+0x32], R39 ;  /* 0x0000322702003986 */ /* 0x0001e2000c10150c */
[----:B------:R-:W-:-:S03]  /*8aa0*/  ISETP.GT.AND P3, PT, R0, 0x21, P0 ;  /* 0x000000210000780c */ /* 0x000fc60000764270 */
[----:B------:R-:W-:Y:S01]  /*8ab0*/  @P4 STG.E.U16 desc[UR12][R10.64+0x40], R40 ;  /* 0x000040280a004986 */ /* 0x000fe2000c10150c */
[----:B------:R-:W-:-:S03]  /*8ac0*/  ISETP.GT.AND P4, PT, R0, 0x28, P1 ;  /* 0x000000280000780c */ /* 0x000fc60000f84270 */
[----:B------:R-:W-:Y:S01]  /*8ad0*/  @P5 STG.E.U16 desc[UR12][R10.64+0x42], R41 ;  /* 0x000042290a005986 */ /* 0x000fe2000c10150c */
[----:B------:R-:W-:Y:S01]  /*8ae0*/  ISETP.GT.AND P5, PT, R0, 0x29, P1 ;  /* 0x000000290000780c */ /* 0x000fe20000fa4270 */
[----:B0-----:R-:W-:Y:S02]  /*8af0*/  @P2 IMAD.MOV.U32 R2, RZ, RZ, R12 ;  /* 0x000000ffff022224 */ /* 0x001fe400078e000c */
[----:B------:R-:W-:-:S05]  /*8b00*/  @P2 IMAD.MOV.U32 R3, RZ, RZ, R13 ;  /* 0x000000ffff032224 */ /* 0x000fca00078e000d */
[----:B------:R0:W-:Y:S01]  /*8b10*/  @P2 STG.E.U16 desc[UR12][R2.64+0x40], R42 ;  /* 0x0000402a02002986 */ /* 0x0001e2000c10150c */
[----:B------:R-:W-:Y:S01]  /*8b20*/  ISETP.GT.AND P2, PT, R0, 0x28, P0 ;  /* 0x000000280000780c */ /* 0x000fe20000744270 */
        /* <DEDUP_REMOVED lines=111> */
[C---:B------:R-:W-:Y:S02]  /*9220*/  ISETP.GT.AND P3, PT, R0.reuse, 0x78, P1 ;  /* 0x000000780000780c */ /* 0x040fe40000f64270 */
[C---:B------:R-:W-:Y:S01]  /*9230*/  ISETP.GT.AND P1, PT, R0.reuse, 0x79, P1 ;  /* 0x000000790000780c */ /* 0x040fe20000f24270 */
[----:B------:R-:W-:Y:S01]  /*9240*/  @P4 STG.E.U16 desc[UR12][R10.64+0xe0], R80 ;  /* 0x0000e0500a004986 */ /* 0x000fe2000c10150c */
[C---:B------:R-:W-:Y:S02]  /*9250*/  ISETP.GT.AND P4, PT, R0.reuse, 0x71, P0 ;  /* 0x000000710000780c */ /* 0x040fe40000784270 */
[----:B------:R-:W-:Y:S01]  /*9260*/  ISETP.GT.AND P0, PT, R0, 0x79, P0 ;  /* 0x000000790000780c */ /* 0x000fe20000704270 */
[----:B------:R-:W-:Y:S01]  /*9270*/  @P2 STG.E.U16 desc[UR12][R10.64+0xe2], R81 ;  /* 0x0000e2510a002986 */ /* 0x000fe2000c10150c */
[----:B0-----:R-:W-:Y:S02]  /*9280*/  @P5 IMAD.MOV.U32 R2, RZ, RZ, R12 ;  /* 0x000000ffff025224 */ /* 0x001fe400078e000c */
[----:B------:R-:W-:-:S05]  /*9290*/  @P5 IMAD.MOV.U32 R3, RZ, RZ, R13 ;  /* 0x000000ffff035224 */ /* 0x000fca00078e000d */
[----:B------:R0:W-:Y:S02]  /*92a0*/  @P5 STG.E.U16 desc[UR12][R2.64+0xe0], R82 ;  /* 0x0000e05202005986 */ /* 0x0001e4000c10150c */
[----:B0-----:R-:W-:Y:S02]  /*92b0*/  @P4 IMAD.MOV.U32 R2, RZ, RZ, R12 ;  /* 0x000000ffff024224 */ /* 0x001fe400078e000c */
[----:B------:R-:W-:-:S05]  /*92c0*/  @P4 IMAD.MOV.U32 R3, RZ, RZ, R13 ;  /* 0x000000ffff034224 */ /* 0x000fca00078e000d */
[----:B------:R0:W-:Y:S04]  /*92d0*/  @P4 STG.E.U16 desc[UR12][R2.64+0xe2], R83 ;  /* 0x0000e25302004986 */ /* 0x0001e8000c10150c */
[----:B------:R1:W-:Y:S04]  /*92e0*/  @P3 STG.E.U16 desc[UR12][R10.64+0xf0], R84 ;  /* 0x0000f0540a003986 */ /* 0x0003e8000c10150c */
[----:B------:R1:W-:Y:S01]  /*92f0*/  @P1 STG.E.U16 desc[UR12][R10.64+0xf2], R85 ;  /* 0x0000f2550a001986 */ /* 0x0003e2000c10150c */
[----:B0-----:R-:W-:Y:S02]  /*9300*/  @P6 IMAD.MOV.U32 R2, RZ, RZ, R12 ;  /* 0x000000ffff026224 */ /* 0x001fe400078e000c */
[----:B------:R-:W-:-:S05]  /*9310*/  @P6 IMAD.MOV.U32 R3, RZ, RZ, R13 ;  /* 0x000000ffff036224 */ /* 0x000fca00078e000d */
[----:B------:R1:W-:Y:S01]  /*9320*/  @P6 STG.E.U16 desc[UR12][R2.64+0xf0], R86 ;  /* 0x0000f05602006986 */ /* 0x0003e2000c10150c */
[----:B------:R-:W-:Y:S05]  /*9330*/  @!P0 EXIT ;  /* 0x000000000000894d */ /* 0x000fea0003800000 */
[----:B------:R-:W-:-:S05]  /*9340*/  F2FP.F16.F32.PACK_AB R8, RZ, R8 ;  /* 0x00000008ff08723e */ /* 0x000fca00000000ff */
[----:B------:R-:W-:Y:S01]  /*9350*/  STG.E.U16 desc[UR12][R12.64+0xf2], R8 ;  /* 0x0000f2080c007986 */ /* 0x000fe2000c10150c */
[----:B------:R-:W-:Y:S05]  /*9360*/  EXIT ;  /* 0x000000000000794d */ /* 0x000fea0003800000 */
.L_x_14:
[----:B------:R-:W-:-:S13]  /*9370*/  ISETP.NE.AND P0, PT, R5, RZ, PT ;  /* 0x000000ff0500720c */ /* 0x000fda0003f05270 */
[----:B------:R-:W-:Y:S05]  /*9380*/  @P0 EXIT ;  /* 0x000000000000094d */ /* 0x000fea0003800000 */
[----:B------:R-:W-:Y:S01]  /*9390*/  ELECT P0, URZ, PT ;  /* 0x00000000003f782f */ /* 0x000fe20003800000 */
[----:B------:R-:W-:-:S12]  /*93a0*/  BSSY B0, `(.L_x_279) ;  /* 0x000008f000007945 */ /* 0x000fd80003800000 */
[----:B------:R-:W-:Y:S05]  /*93b0*/  @!P0 BRA `(.L_x_280) ;  /* 0x0000000800348947 */ /* 0x000fea0003800000 */
[----:B------:R-:W-:-:S13]  /*93c0*/  ISETP.GE.AND P0, PT, R3, 0x1, PT ;  /* 0x000000010300780c */ /* 0x000fda0003f06270 */
[----:B------:R-:W-:Y:S05]  /*93d0*/  @!P0 BRA `(.L_x_280) ;  /* 0x00000008002c8947 */ /* 0x000fea0003800000 */
[----:B------:R-:W4:Y:S01]  /*93e0*/  S2R R4, SR_CgaCtaId ;  /* 0x0000000000047919 */ /* 0x000f220000008800 */
[----:B------:R-:W-:Y:S01]  /*93f0*/  IMAD.SHL.U32 R20, R12, 0x80, RZ ;  /* 0x000000800c147824 */ /* 0x000fe200078e00ff */
[----:B------:R-:W-:Y:S01]  /*9400*/  ULDC UR4, c[0x0][0x384] ;  /* 0x0000e10000047ab9 */ /* 0x000fe20000000800 */
[----:B------:R-:W-:Y:S01]  /*9410*/  LOP3.LUT P0, RZ, R11, 0x1f, RZ, 0xc0, !PT ;  /* 0x0000001f0bff7812 */ /* 0x000fe2000780c0ff */
[----:B------:R-:W-:Y:S01]  /*9420*/  IMAD.SHL.U32 R19, R13, 0x80, RZ ;  /* 0x000000800d137824 */ /* 0x000fe200078e00ff */
[----:B------:R-:W-:Y:S01]  /*9430*/  ULDC UR5, c[0x0][0x388] ;  /* 0x0000e20000057ab9 */ /* 0x000fe20000000800 */
[----:B------:R-:W-:Y:S01]  /*9440*/  IMAD.HI.U32 R5, R20, UR4, RZ ;  /* 0x0000000414057c27 */ /* 0x000fe2000f8e00ff */
[C---:B------:R-:W-:Y:S02]  /*9450*/  ISETP.NE.AND P1, PT, R14.reuse, RZ, PT ;  /* 0x000000ff0e00720c */ /* 0x040fe40003f25270 */
[----:B--23-5:R-:W-:Y:S02]  /*9460*/  CS2R R8, SRZ ;  /* 0x0000000000087805 */ /* 0x02cfe4000001ff00 */
[----:B------:R-:W-:Y:S01]  /*9470*/  ISETP.NE.OR P0, PT, R14, RZ, !P0 ;  /* 0x000000ff0e00720c */ /* 0x000fe20004705670 */
[----:B------:R-:W-:Y:S01]  /*9480*/  VIADD R25, R3, 0x1 ;  /* 0x0000000103197836 */ /* 0x000fe20000000000 */
[----:B------:R-:W-:Y:S01]  /*9490*/  LOP3.LUT R24, R2, 0x2, RZ, 0xfc, !PT ;  /* 0x0000000202187812 */ /* 0x000fe200078efcff */
[----:B01----:R-:W-:Y:S01]  /*94a0*/  IMAD.MOV.U32 R6, RZ, RZ, 0x1 ;  /* 0x00000001ff067424 */ /* 0x003fe200078e00ff */
[----:B------:R-:W-:Y:S01]  /*94b0*/  CS2R R10, SRZ ;  /* 0x00000000000a7805 */ /* 0x000fe2000001ff00 */
[----:B------:R-:W-:Y:S01]  /*94c0*/  IMAD.MOV.U32 R7, RZ, RZ, RZ ;  /* 0x000000ffff077224 */ /* 0x000fe200078e00ff */
[----:B------:R-:W-:Y:S01]  /*94d0*/  SHF.R.U32.HI R5, RZ, UR5, R5 ;  /* 0x00000005ff057c19 */ /* 0x000fe20008011605 */
[----:B------:R-:W-:-:S02]  /*94e0*/  VIADD R21, R19, 0x40 ;  /* 0x0000004013157836 */ /* 0x000fc40000000000 */
[C---:B----4-:R-:W-:Y:S02]  /*94f0*/  IMAD.SHL.U32 R0, R4.reuse, 0x400, RZ ;  /* 0x0000040004007824 */ /* 0x050fe400078e00ff */
[----:B------:R-:W-:-:S03]  /*9500*/  IMAD.SHL.U32 R4, R4, 0x10, RZ ;  /* 0x0000001004047824 */ /* 0x000fc600078e00ff */
[----:B------:R-:W-:-:S07]  /*9510*/  LOP3.LUT R0, R0, 0x400, RZ, 0xc0, !PT ;  /* 0x0000040000007812 */ /* 0x000fce00078ec0ff */
.L_x_284:
[----:B------:R-:W0:Y:S01]  /*9520*/  S2R R13, SR_CgaCtaId ;  /* 0x00000000000d7919 */ /* 0x000e220000008800 */
[----:B------:R-:W-:-:S04]  /*9530*/  MOV R12, 0x400 ;  /* 0x00000400000c7802 */ /* 0x000fc80000000f00 */
[----:B0-----:R-:W-:Y:S02]  /*9540*/  LEA R14, R13, R12, 0x18 ;  /* 0x0000000c0d0e7211 */ /* 0x001fe400078ec0ff */
[----:B------:R-:W-:-:S03]  /*9550*/  SHF.L.U32 R12, R6, 0x1f, RZ ;  /* 0x0000001f060c7819 */ /* 0x000fc600000006ff */
[----:B------:R-:W-:-:S07]  /*9560*/  IMAD R15, R7, 0x8, R14 ;  /* 0x00000008070f7824 */ /* 0x000fce00078e020e */
.L_x_281:
[----:B0-----:R0:W1:Y:S02]  /*9570*/  SYNCS.PHASECHK.TRANS64.TRYWAIT P2, [R15+URZ+0x38070], R12 ;  /* 0x0380700c0f0075a7 */ /* 0x001064000804017f */
[----:B-1----:R-:W-:Y:S05]  /*9580*/  @!P2 NANOSLEEP.SYNCS 0x989680 ;  /* 0x009896800000a95d */ /* 0x002fea0003900000 */
[----:B------:R-:W1:Y:S02]  /*9590*/  @!P2 SYNCS.PHASECHK.TRANS64 P2, [R15+URZ+0x38070], R12 ;  /* 0x0380700c0f00a5a7 */ /* 0x000e64000804007f */
[----:B-1----:R-:W-:Y:S05]  /*95a0*/  @!P2 BRA `(.L_x_281) ;  /* 0xfffffffc00f0a947 */ /* 0x002fea000383ffff */
[----:B0-----:R-:W0:Y:S02]  /*95b0*/  @!P1 LDC R12, c[0x0][0x580] ;  /* 0x00016000ff0c9b82 */ /* 0x001e240000000800 */
[----:B0-----:R0:W-:Y:S02]  /*95c0*/  @!P1 SYNCS.ARRIVE.TRANS64 RZ, [R15+URZ+0x38000], R12 ;  /* 0x0380000c0fff99a7 */ /* 0x0011e4000800003f */
[----:B0-----:R-:W-:-:S04]  /*95d0*/  PRMT R12, R24, 0x9910, RZ ;  /* 0x00009910180c7816 */ /* 0x001fc800000000ff */
[----:B------:R-:W-:-:S13]  /*95e0*/  ISETP.NE.AND P2, PT, R12, 0x2, PT ;  /* 0x000000020c00780c */ /* 0x000fda0003f45270 */
[----:B------:R-:W-:Y:S05]  /*95f0*/  @P2 BRA `(.L_x_282) ;  /* 0x0000000000042947 */ /* 0x000fea0003800000 */
[----:B------:R-:W-:Y:S01]  /*9600*/  BPT.TRAP 0x1 ;  /* 0x000000040000795c */ /* 0x000fe20000300000 */
.L_x_282:
[----:B------:R-:W-:Y:S05]  /*9610*/  @P0 BRA `(.L_x_283) ;  /* 0x0000000000040947 */ /* 0x000fea0003800000 */
[----:B------:R-:W-:Y:S01]  /*9620*/  BPT.TRAP 0x1 ;  /* 0x000000040000795c */ /* 0x000fe20000300000 */
.L_x_283:
[----:B------:R-:W0:Y:S01]  /*9630*/  LDC R13, c[0x0][0x380] ;  /* 0x0000e000ff0d7b82 */ /* 0x000e220000000800 */
[----:B------:R-:W-:Y:S01]  /*9640*/  R2UR UR4, R5 ;  /* 0x00000000050472ca */ /* 0x000fe200000e0000 */
[----:B------:R-:W-:Y:S01]  /*9650*/  ULDC UR19, c[0x0][0x38c] ;  /* 0x0000e30000137ab9 */ /* 0x000fe20000000800 */
[----:B------:R-:W-:Y:S01]  /*9660*/  R2UR UR10, R20 ;  /* 0x00000000140a72ca */ /* 0x000fe200000e0000 */
[----:B------:R-:W-:Y:S01]  /*9670*/  UISETP.NE.AND UP0, UPT, UR19, 0x1, UPT ;  /* 0x000000011300788c */ /* 0x000fe2000bf05270 */
[----:B------:R-:W-:Y:S01]  /*9680*/  R2UR UR25, R15 ;  /* 0x000000000f1972ca */ /* 0x000fe200000e0000 */
[----:B------:R-:W-:Y:S01]  /*9690*/  ULDC UR23, c[0x0][0x398] ;  /* 0x0000e60000177ab9 */ /* 0x000fe20000000800 */
[----:B------:R-:W-:Y:S01]  /*96a0*/  R2UR UR12, R14 ;  /* 0x000000000e0c72ca */ /* 0x000fe200000e0000 */
[----:B------:R-:W1:Y:S01]  /*96b0*/  LDC.64 R16, c[0x0][0x3d0] ;  /* 0x0000f400ff107b82 */ /* 0x000e620000000a00 */
[----:B------:R-:W-:Y:S01]  /*96c0*/  R2UR UR26, R10 ;  /* 0x000000000a1a72ca */ /* 0x000fe200000e0000 */
[----:B------:R-:W-:Y:S01]  /*96d0*/  ULDC.64 UR30, c[0x0][0x198] ;  /* 0x00006600001e7ab9 */ /* 0x000fe20000000a00 */
[----:B------:R-:W-:Y:S01]  /*96e0*/  ULDC UR36, c[0x0][0x3ec] ;  /* 0x0000fb0000247ab9 */ /* 0x000fe20000000800 */
[----:B------:R-:W-:Y:S01]  /*96f0*/  UIADD3 UR34, UP2, UR30, 0x270, URZ ;  /* 0x000002701e227890 */ /* 0x000fe2000ff5e03f */
[----:B------:R-:W-:Y:S01]  /*9700*/  R2UR UR24, R7 ;  /* 0x00000000071872ca */ /* 0x000fe200000e0000 */
[----:B------:R-:W-:Y:S01]  /*9710*/  ULDC.64 UR8, c[0x0][0x3c0] ;  /* 0x0000f00000087ab9 */ /* 0x000fe20000000a00 */
[----:B------:R-:W-:Y:S01]  /*9720*/  @UP0 ULDC.64 UR6, c[0x0][0x390] ;  /* 0x0000e40000060ab9 */ /* 0x000fe20000000a00 */
[----:B------:R-:W2:Y:S01]  /*9730*/  LDC R18, c[0x0][0x400] ;  /* 0x00010000ff127b82 */ /* 0x000ea20000000800 */
[----:B------:R-:W-:Y:S01]  /*9740*/  UIADD3.X UR35, URZ, UR31, URZ, UP2, !UPT ;  /* 0x0000001f3f237290 */ /* 0x000fe200097fe43f */
[----:B------:R-:W-:Y:S01]  /*9750*/  VIADD R25, R25, 0xffffffff ;  /* 0xffffffff19197836 */ /* 0x000fe20000000000 */
[----:B------:R-:W-:Y:S01]  /*9760*/  R2UR UR20, R11 ;  /* 0x000000000b1472ca */ /* 0x000fe200000e0000 */
[----:B------:R-:W-:Y:S01]  /*9770*/  ULDC.64 UR28, c[0x0][0x3f0] ;  /* 0x0000fc00001c7ab9 */ /* 0x000fe20000000a00 */
[----:B------:R-:W-:Y:S01]  /*9780*/  R2UR UR21, R9 ;  /* 0x00000000091572ca */ /* 0x000fe200000e0000 */
[----:B------:R-:W-:Y:S01]  /*9790*/  USHF.L.U32 UR26, UR26, 0x5, URZ ;  /* 0x000000051a1a7899 */ /* 0x000fe2000800063f */
[----:B------:R-:W-:Y:S01]  /*97a0*/  R2UR UR22, R8 ;  /* 0x00000000081672ca */ /* 0x000fe200000e0000 */
[----:B------:R-:W3:Y:S01]  /*97b0*/  LDC.64 R22, c[0x0][0x3e0] ;  /* 0x0000f800ff167b82 */ /* 0x000ee20000000a00 */
[----:B0-----:R-:W-:Y:S01]  /*97c0*/  ISETP.NE.AND P2, PT, R13, 0x1, PT ;  /* 0x000000010d00780c */ /* 0x001fe20003f45270 */
[----:B------:R-:W-:Y:S01]  /*97d0*/  UIADD3 UR25, UR25, 0x38000, URZ ;  /* 0x0003800019197890 */ /* 0x000fe2000fffe03f */
[----:B------:R-:W-:Y:S01]  /*97e0*/  ISETP.GT.AND P6, PT, R25, 0x1, PT ;  /* 0x000000011900780c */ /* 0x000fe20003fc4270 */
[----:B------:R-:W-:Y:S01]  /*97f0*/  ULEA UR24, UR24, UR12, 0xd ;  /* 0x0000000c18187291 */ /* 0x000fe2000f8e683f */
[----:B------:R-:W-:Y:S01]  /*9800*/  UMOV UR37, 0x30000 ;  /* 0x0003000000257882 */ /* 0x000fe20000000000 */
[----:B------:R-:W-:Y:S01]  /*9810*/  UMOV UR32, 0x0 ;  /* 0x0000000000207882 */ /* 0x000fe20000000000 */
[----:B------:R-:W-:Y:S01]  /*9820*/  UMOV UR33, 0x10000000 ;  /* 0x1000000000217882 */ /* 0x000fe20000000000 */
[----:B------:R-:W-:-:S02]  /*9830*/  UMOV UR12, UR20 ;  /* 0x00000014000c7c82 */ /* 0x000fc40008000000 */
[----:B------:R-:W-:Y:S02]  /*9840*/  UMOV UR13, UR21 ;  /* 0x00000015000d7c82 */ /* 0x000fe40008000000 */
[----:B------:R-:W-:Y:S02]  /*9850*/  UMOV UR14, UR22 ;  /* 0x00000016000e7c82 */ /* 0x000fe40008000000 */
[----:B------:R-:W-:-:S05]  /*9860*/  @P2 IMAD.U32 R12, RZ, RZ, UR4 ;  /* 0x00000004ff0c2e24 */ /* 0x000fca000f8e00ff */
[----:B------:R-:W-:Y:S01]  /*9870*/  @P2 R2UR UR10, R12 ;  /* 0x000000000c0a22ca */ /* 0x000fe200000e0000 */
[C---:B------:R-:W-:Y:S02]  /*9880*/  IMAD R12, R7.reuse, 0x1000, R0 ;  /* 0x00001000070c7824 */ /* 0x040fe400078e0200 */
[----:B------:R-:W-:Y:S02]  /*9890*/  VIADD R7, R7, 0x1 ;  /* 0x0000000107077836 */ /* 0x000fe40000000000 */
[----:B------:R-:W-:Y:S02]  /*98a0*/  IMAD R12, R12, 0x2, R14 ;  /* 0x000000020c0c7824 */ /* 0x000fe400078e020e */
[----:B------:R-:W1:Y:S01]  /*98b0*/  LDC.64 R14, c[0x0][0x3f8] ;  /* 0x0000fe00ff0e7b82 */ /* 0x000e620000000a00 */
[C---:B------:R-:W-:Y:S02]  /*98c0*/  ISETP.NE.AND P5, PT, R7.reuse, 0xe, PT ;  /* 0x0000000e0700780c */ /* 0x040fe40003fa5270 */
[----:B------:R-:W-:Y:S01]  /*98d0*/  R2UR UR11, R12 ;  /* 0x000000000c0b72ca */ /* 0x000fe200000e0000 */
[----:B------:R-:W-:Y:S01]  /*98e0*/  VIADD R12, R10, 0x1 ;  /* 0x000000010a0c7836 */ /* 0x000fe20000000000 */
[----:B------:R-:W-:Y:S01]  /*98f0*/  SEL R7, R7, RZ, P5 ;  /* 0x000000ff07077207 */ /* 0x000fe20002800000 */
[----:B------:R-:W-:-:S02]  /*9900*/  UIMAD.WIDE.U32 UR4, UR10, UR6, URZ ;  /* 0x000000060a0472a5 */ /* 0x000fc4000f8e003f */
[----:B------:R-:W-:Y:S01]  /*9910*/  UIADD3 UR4, -UR10, URZ, URZ ;  /* 0x0000003f0a047290 */ /* 0x000fe2000fffe13f */
[----:B------:R-:W-:Y:S01]  /*9920*/  ISETP.NE.AND P2, PT, R12, UR15, PT ;  /* 0x0000000f0c007c0c */ /* 0x000fe2000bf45270 */
[----:B------:R-:W-:Y:S01]  /*9930*/  UMOV UR18, UR10 ;  /* 0x0000000a00127c82 */ /* 0x000fe20008000000 */
[----:B------:R-:W-:Y:S02]  /*9940*/  @UP0 USHF.R.U32.HI UR18, URZ, UR7, UR5 ;  /* 0x000000073f120299 */ /* 0x000fe40008011605 */
[----:B------:R-:W-:Y:S01]  /*9950*/  UISETP.NE.AND UP0, UPT, UR23, 0x1, UPT ;  /* 0x000000011700788c */ /* 0x000fe2000bf05270 */
[----:B------:R-:W-:Y:S01]  /*9960*/  IMAD R13, R13, UR4, R20 ;  /* 0x000000040d0d7c24 */ /* 0x000fe2000f8e0214 */
[----:B------:R-:W-:Y:S01]  /*9970*/  ULDC.64 UR6, c[0x0][0x3c8] ;  /* 0x0000f20000067ab9 */ /* 0x000fe20000000a00 */
[----:B------:R-:W-:-:S03]  /*9980*/  UIADD3 UR4, UP1, UR30, 0xf0, URZ ;  /* 0x000000f01e047890 */ /* 0x000fc6000ff3e03f */
[----:B------:R-:W-:Y:S01]  /*9990*/  R2UR UR27, R13 ;  /* 0x000000000d1b72ca */ /* 0x000fe200000e0000 */
[----:B------:R-:W-:Y:S02]  /*99a0*/  UIADD3.X UR5, URZ, UR31, URZ, UP1, !UPT ;  /* 0x0000001f3f057290 */ /* 0x000fe40008ffe43f */
[----:B------:R-:W-:Y:S01]  /*99b0*/  UIADD3 UR31, -UR18, URZ, URZ ;  /* 0x0000003f121f7290 */ /* 0x000fe2000fffe13f */
[----:B-1----:R-:W-:Y:S01]  /*99c0*/  IMAD R13, R9, R16, R15 ;  /* 0x00000010090d7224 */ /* 0x002fe200078e020f */
[----:B------:R-:W-:Y:S01]  /*99d0*/  @UP0 ULDC UR16, c[0x0][0x39c] ;  /* 0x0000e70000100ab9 */ /* 0x000fe20000000800 */
[C---:B------:R-:W-:Y:S01]  /*99e0*/  IMAD R10, R11.reuse, UR7, R14 ;  /* 0x000000070b0a7c24 */ /* 0x040fe2000f8e020e */
[----:B------:R-:W-:Y:S01]  /*99f0*/  UIMAD.WIDE.U32 UR16, UR18, UR16, URZ ;  /* 0x00000010121072a5 */ /* 0x000fe2000f8e003f */
[----:B------:R-:W-:Y:S01]  /*9a00*/  VIADD R15, R11, 0x1 ;  /* 0x000000010b0f7836 */ /* 0x000fe20000000000 */
[----:B------:R-:W-:Y:S01]  /*9a10*/  @UP0 ULDC UR7, c[0x0][0x3a0] ;  /* 0x0000e80000070ab9 */ /* 0x000fe20000000800 */
[----:B------:R-:W-:Y:S01]  /*9a20*/  @P2 IMAD.MOV R15, RZ, RZ, R11 ;  /* 0x000000ffff0f2224 */ /* 0x000fe200078e020b */
[----:B------:R-:W-:Y:S01]  /*9a30*/  UMOV UR30, UR18 ;  /* 0x00000012001e7c82 */ /* 0x000fe20008000000 */
[----:B------:R-:W-:Y:S01]  /*9a40*/  IMAD.U32 R13, R13, 0x20, R10 ;  /* 0x000000200d0d7824 */ /* 0x000fe200078e000a */
[----:B------:R-:W-:Y:S01]  /*9a50*/  UIMAD UR27, UR27, UR8, UR36 ;  /* 0x000000081b1b72a4 */ /* 0x000fe2000f8e0224 */
[----:B--2---:R-:W-:Y:S01]  /*9a60*/  IMAD R10, R8, R17, R18 ;  /* 0x00000011080a7224 */ /* 0x004fe200078e0212 */
[----:B---3--:R-:W-:Y:S01]  /*9a70*/  ISETP.NE.AND P3, PT, R15, R22, PT ;  /* 0x000000160f00720c */ /* 0x008fe20003f65270 */
[----:B------:R-:W-:Y:S01]  /*9a80*/  UIMAD UR8, UR19, UR31, UR10 ;  /* 0x0000001f130872a4 */ /* 0x000fe2000f8e020a */
[----:B------:R-:W-:Y:S01]  /*9a90*/  R2UR UR16, R4 ;  /* 0x00000000041072ca */ /* 0x000fe200000e0000 */
[----:B------:R-:W-:Y:S01]  /*9aa0*/  IMAD.U32 R10, R10, 0x400, R13 ;  /* 0x000004000a0a7824 */ /* 0x000fe200078e000d */
[----:B------:R-:W-:Y:S01]  /*9ab0*/  @UP0 USHF.R.U32.HI UR30, URZ, UR7, UR17 ;  /* 0x000000073f1e0299 */ /* 0x000fe20008011611 */
[----:B------:R-:W-:Y:S01]  /*9ac0*/  VIADD R14, R9, 0x1 ;  /* 0x00000001090e7836 */ /* 0x000fe20000000000 */
[----:B------:R-:W-:Y:S01]  /*9ad0*/  R2UR UR10, R21 ;  /* 0x00000000150a72ca */ /* 0x000fe200000e0000 */
[----:B------:R-:W-:Y:S01]  /*9ae0*/  UIMAD UR28, UR8, UR9, UR28 ;  /* 0x00000009081c72a4 */ /* 0x000fe2000f8e021c */
[----:B------:R-:W-:Y:S01]  /*9af0*/  R2UR UR31, R10 ;  /* 0x000000000a1f72ca */ /* 0x000fe200000e0000 */
[----:B------:R-:W-:Y:S01]  /*9b00*/  UIADD3 UR7, -UR30, URZ, URZ ;  /* 0x0000003f1e077290 */ /* 0x000fe2000fffe13f */
[----:B------:R-:W-:Y:S01]  /*9b10*/  VIADD R13, R8, 0x1 ;  /* 0x00000001080d7836 */ /* 0x000fe20000000000 */
[----:B------:R-:W-:Y:S01]  /*9b20*/  UIADD3 UR8, UR11, 0x1d000, URZ ;  /* 0x0001d0000b087890 */ /* 0x000fe2000fffe03f */
[----:B------:R-:W-:Y:S01]  /*9b30*/  SEL R10, R12, RZ, P2 ;  /* 0x000000ff0c0a7207 */ /* 0x000fe20001000000 */
[----:B------:R-:W-:Y:S01]  /*9b40*/  @P3 IMAD.MOV R14, RZ, RZ, R9 ;  /* 0x000000ffff0e3224 */ /* 0x000fe200078e0209 */
[----:B------:R-:W-:Y:S01]  /*9b50*/  UIMAD UR7, UR23, UR7, UR18 ;  /* 0x00000007170772a4 */ /* 0x000fe2000f8e0212 */
[----:B------:R-:W-:Y:S01]  /*9b60*/  R2UR UR18, R19 ;  /* 0x00000000131272ca */ /* 0x000fe200000e0000 */
[----:B------:R-:W-:Y:S01]  /*9b70*/  ULOP3.LUT UR19, UR26, 0x10, UR16, 0xf8, !UPT ;  /* 0x000000101a137892 */ /* 0x000fe2000f8ef810 */
[----:B------:R-:W-:Y:S01]  /*9b80*/  SEL R9, RZ, 0x1, P5 ;  /* 0x00000001ff097807 */ /* 0x000fe20002800000 */
[----:B------:R-:W-:Y:S01]  /*9b90*/  UIMAD UR29, UR7, UR6, UR29 ;  /* 0x00000006071d72a4 */ /* 0x000fe2000f8e021d */
[----:B------:R-:W-:Y:S01]  /*9ba0*/  ISETP.NE.AND P4, PT, R14, R23, PT ;  /* 0x000000170e00720c */ /* 0x000fe20003f85270 */
[----:B------:R-:W-:Y:S01]  /*9bb0*/  UIADD3 UR16, UR11, 0x1c000, URZ ;  /* 0x0001c0000b107890 */ /* 0x000fe2000fffe03f */
[----:B------:R-:W-:Y:S01]  /*9bc0*/  LOP3.LUT R6, R6, R9, RZ, 0x3c, !PT ;  /* 0x0000000906067212 */ /* 0x000fe200078e3cff */
[----:B------:R-:W-:Y:S01]  /*9bd0*/  UPRMT UR6, UR31, 0x5410, URZ ;  /* 0x000054101f067896 */ /* 0x000fe2000800003f */
[----:B------:R-:W-:Y:S01]  /*9be0*/  SEL R11, R15, RZ, P3 ;  /* 0x000000ff0f0b7207 */ /* 0x000fe20001800000 */
[----:B------:R-:W-:Y:S01]  /*9bf0*/  UMOV UR17, UR25 ;  /* 0x0000001900117c82 */ /* 0x000fe20008000000 */
[----:B------:R-:W-:Y:S01]  /*9c00*/  UMOV UR9, UR25 ;  /* 0x0000001900097c82 */ /* 0x000fe20008000000 */
[----:B------:R-:W-:Y:S01]  /*9c10*/  UMOV UR11, UR19 ;  /* 0x00000013000b7c82 */ /* 0x000fe20008000000 */
[----:B------:R-:W-:-:S04]  /*9c20*/  SEL R9, R14, RZ, P4 ;  /* 0x000000ff0e097207 */ /* 0x000fc80002000000 */
[----:B------:R4:W-:Y:S01]  /*9c30*/  UTMALDG.5D.IM2COL [UR24], [UR4], UR6 ;  /* 0x00000018040073b4 */ /* 0x0009e20008060006 */
[----:B------:R-:W-:-:S04]  /*9c40*/  @P4 IMAD.MOV R13, RZ, RZ, R8 ;  /* 0x000000ffff0d4224 */ /* 0x000fc800078e0208 */
[----:B------:R-:W-:Y:S01]  /*9c50*/  IMAD.MOV.U32 R8, RZ, RZ, R13 ;  /* 0x000000ffff087224 */ /* 0x000fe200078e000d */
[----:B------:R4:W-:Y:S01]  /*9c60*/  UTMALDG.5D.MULTICAST [UR16], [UR34], UR37, desc[UR32] ;  /* 0x00002010220073b4 */ /* 0x0009e20008021825 */
[----:B------:R4:W-:Y:S02]  /*9c70*/  UTMALDG.5D.MULTICAST [UR8], [UR34], UR37, desc[UR32] ;  /* 0x00002008220073b4 */ /* 0x0009e40008021825 */
[----:B----4-:R-:W-:Y:S05]  /*9c80*/  @P6 BRA `(.L_x_284) ;  /* 0xfffffff800246947 */ /* 0x010fea000383ffff */
.L_x_280:
[----:B------:R-:W-:Y:S05]  /*9c90*/  BSYNC B0 ;  /* 0x0000000000007941 */ /* 0x000fea0003800000 */
.L_x_279:
[----:B------:R-:W-:Y:S01]  /*9ca0*/  ISETP.GE.U32.AND P0, PT, R3, 0xe, PT ;  /* 0x0000000e0300780c */ /* 0x000fe20003f06070 */
[----:B------:R-:W-:-:S12]  /*9cb0*/  IMAD.MOV.U32 R0, RZ, RZ, 0x1 ;  /* 0x00000001ff007424 */ /* 0x000fd800078e00ff */
[----:B------:R-:W-:Y:S05]  /*9cc0*/  @!P0 BRA `(.L_x_285) ;  /* 0x00000000001c8947 */ /* 0x000fea0003800000 */
[----:B------:R-:W-:-:S05]  /*9cd0*/  SHF.R.U32.HI R4, RZ, 0x1, R3 ;  /* 0x00000001ff047819 */ /* 0x000fca0000011603 */
[----:B------:R-:W-:-:S05]  /*9ce0*/  IMAD.WIDE.U32 R4, R4, -0x6db6db6d, RZ ;  /* 0x9249249304047825 */ /* 0x000fca00078e00ff */
[----:B------:R-:W-:-:S04]  /*9cf0*/  SHF.R.U32.HI R0, RZ, 0x2, R5 ;  /* 0x00000002ff007819 */ /* 0x000fc80000011605 */
[----:B------:R-:W-:-:S04]  /*9d00*/  LOP3.LUT R0, R0, 0x1, RZ, 0xc0, !PT ;  /* 0x0000000100007812 */ /* 0x000fc800078ec0ff */
[----:B------:R-:W-:-:S04]  /*9d10*/  ISETP.NE.U32.AND P0, PT, R0, 0x1, PT ;  /* 0x000000010000780c */ /* 0x000fc80003f05070 */
[----:B------:R-:W-:-:S04]  /*9d20*/  ISETP.NE.U32.AND.EX P0, PT, RZ, RZ, PT, P0 ;  /* 0x000000ffff00720c */ /* 0x000fc80003f05100 */
[----:B------:R-:W-:-:S09]  /*9d30*/  SEL R0, RZ, 0x1, !P0 ;  /* 0x00000001ff007807 */ /* 0x000fd20004000000 */
.L_x_285:
[----:B------:R-:W-:Y:S05]  /*9d40*/  WARPSYNC.ALL ;  /* 0x0000000000007948 */ /* 0x000fea0003800000 */
[----:B------:R-:W-:-:S13]  /*9d50*/  ELECT P0, URZ, PT ;  /* 0x00000000003f782f */ /* 0x000fda0003800000 */
[----:B------:R-:W-:Y:S05]  /*9d60*/  @!P0 EXIT ;  /* 0x000000000000894d */ /* 0x000fea0003800000 */
[----:B------:R-:W-:-:S04]  /*9d70*/  LOP3.LUT R2, R2, 0x2, RZ, 0xfc, !PT ;  /* 0x0000000202027812 */ /* 0x000fc800078efcff */
[----:B------:R-:W-:-:S13]  /*9d80*/  ISETP.NE.AND P0, PT, R2, 0x3, PT ;  /* 0x000000030200780c */ /* 0x000fda0003f05270 */
[----:B------:R-:W-:Y:S05]  /*9d90*/  @!P0 BRA `(.L_x_286) ;  /* 0x0000000000048947 */ /* 0x000fea0003800000 */
[----:B------:R-:W-:Y:S01]  /*9da0*/  BPT.TRAP 0x1 ;  /* 0x000000040000795c */ /* 0x000fe20000300000 */
.L_x_286:
[----:B01----:R-:W0:Y:S01]  /*9db0*/  S2R R7, SR_CgaCtaId ;  /* 0x0000000000077919 */ /* 0x003e220000008800 */
[----:B------:R-:W-:Y:S02]  /*9dc0*/  SHF.R.U32.HI R4, RZ, 0x1, R3 ;  /* 0x00000001ff047819 */ /* 0x000fe40000011603 */
[----:B------:R-:W-:-:S03]  /*9dd0*/  MOV R2, 0x400 ;  /* 0x0000040000027802 */ /* 0x000fc60000000f00 */
[----:B------:R-:W-:-:S05]  /*9de0*/  IMAD.WIDE.U32 R4, R4, -0x6db6db6d, RZ ;  /* 0x9249249304047825 */ /* 0x000fca00078e00ff */
[----:B------:R-:W-:Y:S02]  /*9df0*/  SHF.R.U32.HI R4, RZ, 0x2, R5 ;  /* 0x00000002ff047819 */ /* 0x000fe40000011605 */
[----:B------:R-:W-:-:S03]  /*9e00*/  SHF.L.U32 R5, R0, 0x1f, RZ ;  /* 0x0000001f00057819 */ /* 0x000fc600000006ff */
[----:B------:R-:W-:Y:S01]  /*9e10*/  IMAD R3, R4, -0xe, R3 ;  /* 0xfffffff204037824 */ /* 0x000fe200078e0203 */
[----:B0-----:R-:W-:-:S05]  /*9e20*/  LEA R2, R7, R2, 0x18 ;  /* 0x0000000207027211 */ /* 0x001fca00078ec0ff */
[----:B------:R-:W-:-:S04]  /*9e30*/  VIADD R2, R2, 0x38070 ;  /* 0x0003807002027836 */ /* 0x000fc80000000000 */
[----:B------:R-:W-:-:S07]  /*9e40*/  IMAD R4, R3, 0x8, R2 ;  /* 0x0000000803047824 */ /* 0x000fce00078e0202 */
.L_x_287:
[----:B0-----:R0:W1:Y:S02]  /*9e50*/  SYNCS.PHASECHK.TRANS64.TRYWAIT P0, [R4+URZ], R5 ;  /* 0x00000005040075a7 */ /* 0x001064000800017f */
[----:B-1----:R-:W-:Y:S05]  /*9e60*/  @!P0 NANOSLEEP.SYNCS 0x989680 ;  /* 0x009896800000895d */ /* 0x002fea0003900000 */
[----:B------:R-:W1:Y:S02]  /*9e70*/  @!P0 SYNCS.PHASECHK.TRANS64 P0, [R4+URZ], R5 ;  /* 0x00000005040085a7 */ /* 0x000e64000800007f */
[----:B-1----:R-:W-:Y:S05]  /*9e80*/  @!P0 BRA `(.L_x_287) ;  /* 0xfffffffc00f08947 */ /* 0x002fea000383ffff */
[----:B------:R-:W-:-:S05]  /*9e90*/  VIADD R3, R3, 0x1 ;  /* 0x0000000103037836 */ /* 0x000fca0000000000 */
[----:B------:R-:W-:-:S04]  /*9ea0*/  ISETP.NE.AND P0, PT, R3, 0xe, PT ;  /* 0x0000000e0300780c */ /* 0x000fc80003f05270 */
[----:B0-----:R-:W-:Y:S02]  /*9eb0*/  SEL R5, RZ, 0x1, P0 ;  /* 0x00000001ff057807 */ /* 0x001fe40000000000 */
[----:B------:R-:W-:Y:S02]  /*9ec0*/  SEL R3, R3, RZ, P0 ;  /* 0x000000ff03037207 */ /* 0x000fe40000000000 */
[----:B------:R-:W-:-:S03]  /*9ed0*/  LOP3.LUT R7, R0, R5, RZ, 0x3c, !PT ;  /* 0x0000000500077212 */ /* 0x000fc600078e3cff */
[----:B------:R-:W-:Y:S01]  /*9ee0*/  IMAD R0, R3, 0x8, R2 ;  /* 0x0000000803007824 */ /* 0x000fe200078e0202 */
[----:B------:R-:W-:-:S07]  /*9ef0*/  SHF.L.U32 R5, R7, 0x1f, RZ ;  /* 0x0000001f07057819 */ /* 0x000fce00000006ff */
.L_x_288:
        /* <DEDUP_REMOVED lines=11> */
.L_x_289:
        /* <DEDUP_REMOVED lines=11> */
.L_x_290:
        /* <DEDUP_REMOVED lines=11> */
.L_x_291:
        /* <DEDUP_REMOVED lines=11> */
.L_x_292:
        /* <DEDUP_REMOVED lines=11> */
.L_x_293:
        /* <DEDUP_REMOVED lines=11> */
.L_x_294:
        /* <DEDUP_REMOVED lines=11> */
.L_x_295:
        /* <DEDUP_REMOVED lines=11> */
.L_x_296:
        /* <DEDUP_REMOVED lines=11> */
.L_x_297:
        /* <DEDUP_REMOVED lines=11> */
.L_x_298:
        /* <DEDUP_REMOVED lines=11> */
.L_x_299:
        /* <DEDUP_REMOVED lines=11> */
.L_x_300:
[----:B0-----:R0:W1:Y:S02]  /*a740*/  SYNCS.PHASECHK.TRANS64.TRYWAIT P0, [R3+URZ], R0 ;  /* 0x00000000030075a7 */ /* 0x001064000800017f */
[----:B-1----:R-:W-:Y:S05]  /*a750*/  @!P0 NANOSLEEP.SYNCS 0x989680 ;  /* 0x009896800000895d */ /* 0x002fea0003900000 */
[----:B------:R-:W1:Y:S02]  /*a760*/  @!P0 SYNCS.PHASECHK.TRANS64 P0, [R3+URZ], R0 ;  /* 0x00000000030085a7 */ /* 0x000e64000800007f */
[----:B-1----:R-:W-:Y:S05]  /*a770*/  @P0 EXIT ;  /* 0x000000000000094d */ /* 0x002fea0003800000 */
[----:B------:R-:W-:Y:S05]  /*a780*/  BRA `(.L_x_300) ;  /* 0xfffffffc00ec7947 */ /* 0x000fea000383ffff */
.L_x_301:
[----:B------:R-:W-:-:S00]  /*a790*/  BRA `(.L_x_301) ;  /* 0xfffffffc00fc7947 */ /* 0x000fc0000383ffff */
[----:B------:R-:W-:-:S00]  /*a7a0*/  NOP ;  /* 0x0000000000007918 */ /* 0x000fc00000000000 */
        /* <DEDUP_REMOVED lines=13> */
.L_x_302:


//--------------------- .nv.shared._ZN7cutlass13device_kernelINS_4conv6kernel13ConvUniversalINS1_16ConvProblemShapeILNS1_8OperatorE1ELi3EEENS1_10collective14CollectiveConvINS1_46MainloopSm90TmaGmmaWarpSpecializedImplicitGemmILS5_1ELi14ELi3EN4cute5tupleIJNSA_1CILi2EEENSC_ILi1EEESE_EEENS1_36KernelImplicitTmaWarpSpecializedSm90ELi1EEENSB_IJNSC_ILi128EEESI_NSB_IJNSC_ILi32EEEEEEEEENS_6half_tESM_NSA_8TiledMMAINSA_8MMA_AtomIJNSA_4SM904GMMA26MMA_64x128x16_F32F16F16_SSILNSQ_5MajorE0ELSS_1ELNSQ_7ScaleInE1ELST_1EEEEEENSA_6LayoutINSB_IJSE_SE_SE_EEENSB_IJNSC_ILi0EEESY_SY_EEEEENSB_IJNSA_10UnderscoreES11_S11_EEEEENS7_6detail26Sm90ImplicitGemmTileTraitsINSA_20SM90_TMA_LOAD_IM2COLENSA_14ComposedLayoutINSA_7SwizzleILi2ELi4ELi3EEENSA_18smem_ptr_flag_bitsILi16EEENSW_INSB_IJNSB_IJNSC_ILi8EEENSC_ILi16EEEEEENSB_IJSJ_SE_EEENSB_IJSE_NSC_ILi14EEEEEEEEENSB_IJNSB_IJSJ_NSC_ILi256EEEEEENSB_IJSE_SY_EEENSB_IJSY_NSC_ILi4096EEEEEEEEEEEEEvEENS15_INSA_23SM90_TMA_LOAD_MULTICASTENS17_INS18_ILi3ELi4ELi3EEES1B_NSW_INSB_IJNSB_IJNSC_ILi64EEESD_EEENSB_IJS1C_NSC_ILi4EEEEEES1H_EEENSB_IJNSB_IJSE_NSC_ILi2048EEEEEENSB_IJS1U_NSC_ILi512EEEEEES1N_EEEEEEEvEEEENS_8epilogue10collective6detail29Sm90TmaWarpSpecializedAdapterINS29_15DefaultEpilogueISM_NSB_IJNSB_IJllllEEESE_SY_EEES2E_NS28_6thread17LinearCombinationISM_Li1EffLNS2F_9ScaleType4KindE0ELNS_15FloatRoundStyleE2ESM_EENS_4gemm15EpilogueDefaultEEEEEvvEEEEvNT_6ParamsE --------------------------
	.section	.nv.shared._ZN7cutlass13device_kernelINS_4conv6kernel13ConvUniversalINS1_16ConvProblemShapeILNS1_8OperatorE1ELi3EEENS1_10collective14CollectiveConvINS1_46MainloopSm90TmaGmmaWarpSpecializedImplicitGemmILS5_1ELi14ELi3EN4cute5tupleIJNSA_1CILi2EEENSC_ILi1EEESE_EEENS1_36KernelImplicitTmaWarpSpecializedSm90ELi1EEENSB_IJNSC_ILi128EEESI_NSB_IJNSC_ILi32EEEEEEEEENS_6half_tESM_NSA_8TiledMMAINSA_8MMA_AtomIJNSA_4SM904GMMA26MMA_64x128x16_F32F16F16_SSILNSQ_5MajorE0ELSS_1ELNSQ_7ScaleInE1ELST_1EEEEEENSA_6LayoutINSB_IJSE_SE_SE_EEENSB_IJNSC_ILi0EEESY_SY_EEEEENSB_IJNSA_10UnderscoreES11_S11_EEEEENS7_6detail26Sm90ImplicitGemmTileTraitsINSA_20SM90_TMA_LOAD_IM2COLENSA_14ComposedLayoutINSA_7SwizzleILi2ELi4ELi3EEENSA_18smem_ptr_flag_bitsILi16EEENSW_INSB_IJNSB_IJNSC_ILi8EEENSC_ILi16EEEEEENSB_IJSJ_SE_EEENSB_IJSE_NSC_ILi14EEEEEEEEENSB_IJNSB_IJSJ_NSC_ILi256EEEEEENSB_IJSE_SY_EEENSB_IJSY_NSC_ILi4096EEEEEEEEEEEEEvEENS15_INSA_23SM90_TMA_LOAD_MULTICASTENS17_INS18_ILi3ELi4ELi3EEES1B_NSW_INSB_IJNSB_IJNSC_ILi64EEESD_EEENSB_IJS1C_NSC_ILi4EEEEEES1H_EEENSB_IJNSB_IJSE_NSC_ILi2048EEEEEENSB_IJS1U_NSC_ILi512EEEEEES1N_EEEEEEEvEEEENS_8epilogue10collective6detail29Sm90TmaWarpSpecializedAdapterINS29_15DefaultEpilogueISM_NSB_IJNSB_IJllllEEESE_SY_EEES2E_NS28_6thread17LinearCombinationISM_Li1EffLNS2F_9ScaleType4KindE0ELNS_15FloatRoundStyleE2ESM_EENS_4gemm15EpilogueDefaultEEEEEvvEEEEvNT_6ParamsE,"aw",@nobits
	.sectionflags	@""
	.align	16
	.zero		1024


//--------------------- .nv.shared.reserved.0     --------------------------
	.section	.nv.shared.reserved.0,"aw",@nobits
	.weak		__nv_reservedSMEM_offset_0_alias
	.size		__nv_reservedSMEM_offset_0_alias, 0, 0
	.other		__nv_reservedSMEM_offset_0_alias,@"STO_CUDA_RESERVED_SHARED STV_DEFAULT"
__nv_reservedSMEM_offset_0_alias:
	.zero		0


//--------------------- .nv.global                --------------------------
	.section	.nv.global,"aw",@nobits
.nv.global:
	.type		_ZN39_INTERNAL_25764c4e_4_k_cu_fc3003be_29544cute1_E,@object
	.size		_ZN39_INTERNAL_25764c4e_4_k_cu_fc3003be_29544cute1_E,(_ZN39_INTERNAL_25764c4e_4_k_cu_fc3003be_29544cuda3std3__45__cpo6cbeginE - _ZN39_INTERNAL_25764c4e_4_k_cu_fc3003be_29544cute1_E)
_ZN39_INTERNAL_25764c4e_4_k_cu_fc3003be_29544cute1_E:
	.zero		1
	.type		_ZN39_INTERNAL_25764c4e_4_k_cu_fc3003be_29544cuda3std3__45__cpo6cbeginE,@object
	.size		_ZN39_INTERNAL_25764c4e_4_k_cu_fc3003be_29544cuda3std3__45__cpo6cbeginE,(_ZN39_INTERNAL_25764c4e_4_k_cu_fc3003be_29544cuda3std3__48in_placeE - _ZN39_INTERNAL_25764c4e_4_k_cu_fc3003be_29544cuda3std3__45__cpo6cbeginE)
_ZN39_INTERNAL_25764c4e_4_k_cu_fc3003be_29544cuda3std3__45__cpo6cbeginE:
	.zero		1
	.type		_ZN39_INTERNAL_25764c4e_4_k_cu_fc3003be_29544cuda3std3__48in_placeE,@object
	.size		_ZN39_INTERNAL_25764c4e_4_k_cu_fc3003be_29544cuda3std3__48in_placeE,(_ZN39_INTERNAL_25764c4e_4_k_cu_fc3003be_29544cuda3std6ranges3__45__cpo9iter_moveE - _ZN39_INTERNAL_25764c4e_4_k_cu_fc3003be_29544cuda3std3__48in_placeE)
_ZN39_INTERNAL_25764c4e_4_k_cu_fc3003be_29544cuda3std3__48in_placeE:
	.zero		1
	.type		_ZN39_INTERNAL_25764c4e_4_k_cu_fc3003be_29544cuda3std6ranges3__45__cpo9iter_moveE,@object
	.size		_ZN39_INTERNAL_25764c4e_4_k_cu_fc3003be_29544cuda3std6ranges3__45__cpo9iter_moveE,(_ZN39_INTERNAL_25764c4e_4_k_cu_fc3003be_29544cuda3std3__45__cpo5beginE - _ZN39_INTERNAL_25764c4e_4_k_cu_fc3003be_29544cuda3std6ranges3__45__cpo9iter_moveE)
_ZN39_INTERNAL_25764c4e_4_k_cu_fc3003be_29544cuda3std6ranges3__45__cpo9iter_moveE:
	.zero		1
	.type		_ZN39_INTERNAL_25764c4e_4_k_cu_fc3003be_29544cuda3std3__45__cpo5beginE,@object
	.size		_ZN39_INTERNAL_25764c4e_4_k_cu_fc3003be_29544cuda3std3__45__cpo5beginE,(_ZN39_INTERNAL_25764c4e_4_k_cu_fc3003be_29544cuda3std3__441_GLOBAL__N__25764c4e_4_k_cu_fc3003be_29546ignoreE - _ZN39_INTERNAL_25764c4e_4_k_cu_fc3003be_29544cuda3std3__45__cpo5beginE)
_ZN39_INTERNAL_25764c4e_4_k_cu_fc3003be_29544cuda3std3__45__cpo5beginE:
	.zero		1
	.type		_ZN39_INTERNAL_25764c4e_4_k_cu_fc3003be_29544cuda3std3__441_GLOBAL__N__25764c4e_4_k_cu_fc3003be_29546ignoreE,@object
	.size		_ZN39_INTERNAL_25764c4e_4_k_cu_fc3003be_29544cuda3std3__441_GLOBAL__N__25764c4e_4_k_cu_fc3003be_29546ignoreE,(_ZN39_INTERNAL_25764c4e_4_k_cu_fc3003be_29544cute7productE - _ZN39_INTERNAL_25764c4e_4_k_cu_fc3003be_29544cuda3std3__441_GLOBAL__N__25764c4e_4_k_cu_fc3003be_29546ignoreE)
_ZN39_INTERNAL_25764c4e_4_k_cu_fc3003be_29544cuda3std3__441_GLOBAL__N__25764c4e_4_k_cu_fc3003be_29546ignoreE:
	.zero		1
	.type		_ZN39_INTERNAL_25764c4e_4_k_cu_fc3003be_29544cute7productE,@object
	.size		_ZN39_INTERNAL_25764c4e_4_k_cu_fc3003be_29544cute7productE,(_ZN39_INTERNAL_25764c4e_4_k_cu_fc3003be_29544cuda3std3__45__cpo3endE - _ZN39_INTERNAL_25764c4e_4_k_cu_fc3003be_29544cute7productE)
_ZN39_INTERNAL_25764c4e_4_k_cu_fc3003be_29544cute7productE:
	.zero		1
	.type		_ZN39_INTERNAL_25764c4e_4_k_cu_fc3003be_29544cuda3std3__45__cpo3endE,@object
	.size		_ZN39_INTERNAL_25764c4e_4_k_cu_fc3003be_29544cuda3std3__45__cpo3endE,(_ZN39_INTERNAL_25764c4e_4_k_cu_fc3003be_29544cuda3std3__419piecewise_constructE - _ZN39_INTERNAL_25764c4e_4_k_cu_fc3003be_29544cuda3std3__45__cpo3endE)
_ZN39_INTERNAL_25764c4e_4_k_cu_fc3003be_29544cuda3std3__45__cpo3endE:
	.zero		1
	.type		_ZN39_INTERNAL_25764c4e_4_k_cu_fc3003be_29544cuda3std3__419piecewise_constructE,@object
	.size		_ZN39_INTERNAL_25764c4e_4_k_cu_fc3003be_29544cuda3std3__419piecewise_constructE,(_ZN39_INTERNAL_25764c4e_4_k_cu_fc3003be_29544cuda3std3__45__cpo4cendE - _ZN39_INTERNAL_25764c4e_4_k_cu_fc3003be_29544cuda3std3__419piecewise_constructE)
_ZN39_INTERNAL_25764c4e_4_k_cu_fc3003be_29544cuda3std3__419piecewise_constructE:
	.zero		1
	.type		_ZN39_INTERNAL_25764c4e_4_k_cu_fc3003be_29544cuda3std3__45__cpo4cendE,@object
	.size		_ZN39_INTERNAL_25764c4e_4_k_cu_fc3003be_29544cuda3std3__45__cpo4cendE,(_ZN39_INTERNAL_25764c4e_4_k_cu_fc3003be_29544cuda3std6ranges3__45__cpo4swapE - _ZN39_INTERNAL_25764c4e_4_k_cu_fc3003be_29544cuda3std3__45__cpo4cendE)
_ZN39_INTERNAL_25764c4e_4_k_cu_fc3003be_29544cuda3std3__45__cpo4cendE:
	.zero		1
	.type		_ZN39_INTERNAL_25764c4e_4_k_cu_fc3003be_29544cuda3std6ranges3__45__cpo4swapE,@object
	.size		_ZN39_INTERNAL_25764c4e_4_k_cu_fc3003be_29544cuda3std6ranges3__45__cpo4swapE,(.L_7 - _ZN39_INTERNAL_25764c4e_4_k_cu_fc3003be_29544cuda3std6ranges3__45__cpo4swapE)
_ZN39_INTERNAL_25764c4e_4_k_cu_fc3003be_29544cuda3std6ranges3__45__cpo4swapE:
	.zero		1
.L_7:


//--------------------- .nv.constant0._ZN7cutlass13device_kernelINS_4conv6kernel13ConvUniversalINS1_16ConvProblemShapeILNS1_8OperatorE1ELi3EEENS1_10collective14CollectiveConvINS1_46MainloopSm90TmaGmmaWarpSpecializedImplicitGemmILS5_1ELi14ELi3EN4cute5tupleIJNSA_1CILi2EEENSC_ILi1EEESE_EEENS1_36KernelImplicitTmaWarpSpecializedSm90ELi1EEENSB_IJNSC_ILi128EEESI_NSB_IJNSC_ILi32EEEEEEEEENS_6half_tESM_NSA_8TiledMMAINSA_8MMA_AtomIJNSA_4SM904GMMA26MMA_64x128x16_F32F16F16_SSILNSQ_5MajorE0ELSS_1ELNSQ_7ScaleInE1ELST_1EEEEEENSA_6LayoutINSB_IJSE_SE_SE_EEENSB_IJNSC_ILi0EEESY_SY_EEEEENSB_IJNSA_10UnderscoreES11_S11_EEEEENS7_6detail26Sm90ImplicitGemmTileTraitsINSA_20SM90_TMA_LOAD_IM2COLENSA_14ComposedLayoutINSA_7SwizzleILi2ELi4ELi3EEENSA_18smem_ptr_flag_bitsILi16EEENSW_INSB_IJNSB_IJNSC_ILi8EEENSC_ILi16EEEEEENSB_IJSJ_SE_EEENSB_IJSE_NSC_ILi14EEEEEEEEENSB_IJNSB_IJSJ_NSC_ILi256EEEEEENSB_IJSE_SY_EEENSB_IJSY_NSC_ILi4096EEEEEEEEEEEEEvEENS15_INSA_23SM90_TMA_LOAD_MULTICASTENS17_INS18_ILi3ELi4ELi3EEES1B_NSW_INSB_IJNSB_IJNSC_ILi64EEESD_EEENSB_IJS1C_NSC_ILi4EEEEEES1H_EEENSB_IJNSB_IJSE_NSC_ILi2048EEEEEENSB_IJS1U_NSC_ILi512EEEEEES1N_EEEEEEEvEEEENS_8epilogue10collective6detail29Sm90TmaWarpSpecializedAdapterINS29_15DefaultEpilogueISM_NSB_IJNSB_IJllllEEESE_SY_EEES2E_NS28_6thread17LinearCombinationISM_Li1EffLNS2F_9ScaleType4KindE0ELNS_15FloatRoundStyleE2ESM_EENS_4gemm15EpilogueDefaultEEEEEvvEEEEvNT_6ParamsE --------------------------
	.section	.nv.constant0._ZN7cutlass13device_kernelINS_4conv6kernel13ConvUniversalINS1_16ConvProblemShapeILNS1_8OperatorE1ELi3EEENS1_10collective14CollectiveConvINS1_46MainloopSm90TmaGmmaWarpSpecializedImplicitGemmILS5_1ELi14ELi3EN4cute5tupleIJNSA_1CILi2EEENSC_ILi1EEESE_EEENS1_36KernelImplicitTmaWarpSpecializedSm90ELi1EEENSB_IJNSC_ILi128EEESI_NSB_IJNSC_ILi32EEEEEEEEENS_6half_tESM_NSA_8TiledMMAINSA_8MMA_AtomIJNSA_4SM904GMMA26MMA_64x128x16_F32F16F16_SSILNSQ_5MajorE0ELSS_1ELNSQ_7ScaleInE1ELST_1EEEEEENSA_6LayoutINSB_IJSE_SE_SE_EEENSB_IJNSC_ILi0EEESY_SY_EEEEENSB_IJNSA_10UnderscoreES11_S11_EEEEENS7_6detail26Sm90ImplicitGemmTileTraitsINSA_20SM90_TMA_LOAD_IM2COLENSA_14ComposedLayoutINSA_7SwizzleILi2ELi4ELi3EEENSA_18smem_ptr_flag_bitsILi16EEENSW_INSB_IJNSB_IJNSC_ILi8EEENSC_ILi16EEEEEENSB_IJSJ_SE_EEENSB_IJSE_NSC_ILi14EEEEEEEEENSB_IJNSB_IJSJ_NSC_ILi256EEEEEENSB_IJSE_SY_EEENSB_IJSY_NSC_ILi4096EEEEEEEEEEEEEvEENS15_INSA_23SM90_TMA_LOAD_MULTICASTENS17_INS18_ILi3ELi4ELi3EEES1B_NSW_INSB_IJNSB_IJNSC_ILi64EEESD_EEENSB_IJS1C_NSC_ILi4EEEEEES1H_EEENSB_IJNSB_IJSE_NSC_ILi2048EEEEEENSB_IJS1U_NSC_ILi512EEEEEES1N_EEEEEEEvEEEENS_8epilogue10collective6detail29Sm90TmaWarpSpecializedAdapterINS29_15DefaultEpilogueISM_NSB_IJNSB_IJllllEEESE_SY_EEES2E_NS28_6thread17LinearCombinationISM_Li1EffLNS2F_9ScaleType4KindE0ELNS_15FloatRoundStyleE2ESM_EENS_4gemm15EpilogueDefaultEEEEEvvEEEEvNT_6ParamsE,"a",@progbits
	.sectionflags	@""
	.align	4
.nv.constant0._ZN7cutlass13device_kernelINS_4conv6kernel13ConvUniversalINS1_16ConvProblemShapeILNS1_8OperatorE1ELi3EEENS1_10collective14CollectiveConvINS1_46MainloopSm90TmaGmmaWarpSpecializedImplicitGemmILS5_1ELi14ELi3EN4cute5tupleIJNSA_1CILi2EEENSC_ILi1EEESE_EEENS1_36KernelImplicitTmaWarpSpecializedSm90ELi1EEENSB_IJNSC_ILi128EEESI_NSB_IJNSC_ILi32EEEEEEEEENS_6half_tESM_NSA_8TiledMMAINSA_8MMA_AtomIJNSA_4SM904GMMA26MMA_64x128x16_F32F16F16_SSILNSQ_5MajorE0ELSS_1ELNSQ_7ScaleInE1ELST_1EEEEEENSA_6LayoutINSB_IJSE_SE_SE_EEENSB_IJNSC_ILi0EEESY_SY_EEEEENSB_IJNSA_10UnderscoreES11_S11_EEEEENS7_6detail26Sm90ImplicitGemmTileTraitsINSA_20SM90_TMA_LOAD_IM2COLENSA_14ComposedLayoutINSA_7SwizzleILi2ELi4ELi3EEENSA_18smem_ptr_flag_bitsILi16EEENSW_INSB_IJNSB_IJNSC_ILi8EEENSC_ILi16EEEEEENSB_IJSJ_SE_EEENSB_IJSE_NSC_ILi14EEEEEEEEENSB_IJNSB_IJSJ_NSC_ILi256EEEEEENSB_IJSE_SY_EEENSB_IJSY_NSC_ILi4096EEEEEEEEEEEEEvEENS15_INSA_23SM90_TMA_LOAD_MULTICASTENS17_INS18_ILi3ELi4ELi3EEES1B_NSW_INSB_IJNSB_IJNSC_ILi64EEESD_EEENSB_IJS1C_NSC_ILi4EEEEEES1H_EEENSB_IJNSB_IJSE_NSC_ILi2048EEEEEENSB_IJS1U_NSC_ILi512EEEEEES1N_EEEEEEEvEEEENS_8epilogue10collective6detail29Sm90TmaWarpSpecializedAdapterINS29_15DefaultEpilogueISM_NSB_IJNSB_IJllllEEESE_SY_EEES2E_NS28_6thread17LinearCombinationISM_Li1EffLNS2F_9ScaleType4KindE0ELNS_15FloatRoundStyleE2ESM_EENS_4gemm15EpilogueDefaultEEEEEvvEEEEvNT_6ParamsE:
	.zero		1664


//--------------------- SYMBOLS --------------------------

	.type		.nv.reservedSmem.offset0,@object
	.size		.nv.reservedSmem.offset0,0x4
